// auto-generated by cutlass_sweep.gemm — config: {"arch": "sm_90", "cluster_m": 1, "cluster_n": 2, "dtype": "bf16", "stages": 4, "tile_k": 32, "tile_m": 128, "tile_n": 128}
#include "cutlass/cutlass.h"
#include "cutlass/gemm/collective/collective_builder.hpp"
#include "cutlass/gemm/device/gemm_universal_adapter.h"
#include "cutlass/gemm/kernel/gemm_universal.hpp"
#include "cutlass/epilogue/collective/collective_builder.hpp"

using ElemA = cutlass::bfloat16_t;
using ElemB = cutlass::bfloat16_t;
using ElemCD = cutlass::bfloat16_t;
using Acc  = float;
using TileShape    = cute::Shape<cute::_128, cute::_128, cute::_32>;
using ClusterShape = cute::Shape<cute::_1, cute::_2, cute::_1>;

using CollectiveEpilogue = typename cutlass::epilogue::collective::CollectiveBuilder<
    cutlass::arch::Sm90, cutlass::arch::OpClassTensorOp,
    TileShape, ClusterShape,
    cutlass::epilogue::collective::EpilogueTileAuto,
    Acc, Acc,
    ElemCD, cutlass::layout::RowMajor, 128 / cutlass::sizeof_bits<ElemCD>::value,
    ElemCD, cutlass::layout::RowMajor, 128 / cutlass::sizeof_bits<ElemCD>::value,
    cutlass::epilogue::collective::EpilogueScheduleAuto
  >::CollectiveOp;

using CollectiveMainloop = typename cutlass::gemm::collective::CollectiveBuilder<
    cutlass::arch::Sm90, cutlass::arch::OpClassTensorOp,
    ElemA, cutlass::layout::RowMajor, 128 / cutlass::sizeof_bits<ElemA>::value,
    ElemB, cutlass::layout::ColumnMajor, 128 / cutlass::sizeof_bits<ElemB>::value,
    Acc,
    TileShape, ClusterShape,
    cutlass::gemm::collective::StageCount<4>,
    cutlass::gemm::collective::KernelScheduleAuto
  >::CollectiveOp;

using GemmKernel = cutlass::gemm::kernel::GemmUniversal<
    cute::Shape<int,int,int,int>,
    CollectiveMainloop,
    CollectiveEpilogue
>;
using Gemm = cutlass::gemm::device::GemmUniversalAdapter<GemmKernel>;

// Force the device kernel symbol into the cubin without needing a host main.
auto* _anchor = &cutlass::device_kernel<GemmKernel>;


// ===== COMPILED SASS (sm_90a) =====

	.target	sm_90a

	.elftype	@"ET_EXEC"


//--------------------- .note.nv.tkinfo           --------------------------
	.section	.note.nv.tkinfo,"",@"SHT_NOTE"
	.sectionflags	@"SHF_NOTE_NV_TKINFO"
	.tkinfo
        /*0018*/ 	.word	0x00000002
        /*0030*/ 	.string	""
        /*0030*/ 	.string	"ptxas"
        /*0030*/ 	.string	"Cuda compilation tools, release 13.0, V13.0.88"
        /*0030*/ 	.string	"Build cuda_13.0.r13.0/compiler.36424714_0"
        /*0030*/ 	.string	"-arch sm_90a -m 64 "



//--------------------- .note.nv.cuinfo           --------------------------
	.section	.note.nv.cuinfo,"",@"SHT_NOTE"
	.sectionflags	@"SHF_NOTE_NV_CUINFO"
        /*0018*/ 	.short	0x0002
        /*001a*/ 	.short	0x005a
        /*001c*/ 	.short	0x0082
	.zero		2


//--------------------- .nv.info                  --------------------------
	.section	.nv.info,"",@"SHT_CUDA_INFO"
	.align	4


	//----- nvinfo : EIATTR_REGCOUNT
	.align		4
        /*0000*/ 	.byte	0x04, 0x2f
        /*0002*/ 	.short	(.L_15 - .L_14)
	.align		4
.L_14:
        /*0004*/ 	.word	index@(_ZN7cutlass13device_kernelINS_4gemm6kernel13GemmUniversalIN4cute5tupleIJiiiiEEENS1_10collective13CollectiveMmaINS1_34MainloopSm90TmaGmmaWarpSpecializedILi4ENS5_IJNS4_1CILi1EEENSA_ILi2EEESB_EEENS1_35KernelTmaWarpSpecializedCooperativeEEENS5_IJNSA_ILi128EEESG_NSA_ILi32EEEEEENS_10bfloat16_tENS5_IJlSB_lEEESJ_SK_NS4_8TiledMMAINS4_8MMA_AtomIJNS4_4SM904GMMA28MMA_64x128x16_F32BF16BF16_SSILNSO_5MajorE0ELSQ_0ELNSO_7ScaleInE1ELSR_1EEEEEENS4_6LayoutINS5_IJSC_SB_SB_EEENS5_IJSB_NSA_ILi0EEESW_EEEEENS5_IJNS4_10UnderscoreESZ_SZ_EEEEENS4_23SM90_TMA_LOAD_MULTICASTENS4_14ComposedLayoutINS4_7SwizzleILi2ELi4ELi3EEENS4_18smem_ptr_flag_bitsILi16EEENSU_INS5_IJNSA_ILi8EEESH_EEENS5_IJSH_SB_EEEEEEEvNS4_8identityENS4_13SM90_TMA_LOADES1C_vS1D_EENS_8epilogue10collective6detail29Sm90TmaWarpSpecializedAdapterINS1H_15DefaultEpilogueISJ_SK_SK_NS1G_6thread17LinearCombinationISJ_Li1EffLNS1L_9ScaleType4KindE0ELNS_15FloatRoundStyleE2ESJ_EENS1_15EpilogueDefaultEEEEEvvEEEEvNT_6ParamsE)
        /*0008*/ 	.word	0x000000a8


	//----- nvinfo : EIATTR_FRAME_SIZE
	.align		4
.L_15:
        /*000c*/ 	.byte	0x04, 0x11
        /*000e*/ 	.short	(.L_17 - .L_16)
	.align		4
.L_16:
        /*0010*/ 	.word	index@(_ZN7cutlass13device_kernelINS_4gemm6kernel13GemmUniversalIN4cute5tupleIJiiiiEEENS1_10collective13CollectiveMmaINS1_34MainloopSm90TmaGmmaWarpSpecializedILi4ENS5_IJNS4_1CILi1EEENSA_ILi2EEESB_EEENS1_35KernelTmaWarpSpecializedCooperativeEEENS5_IJNSA_ILi128EEESG_NSA_ILi32EEEEEENS_10bfloat16_tENS5_IJlSB_lEEESJ_SK_NS4_8TiledMMAINS4_8MMA_AtomIJNS4_4SM904GMMA28MMA_64x128x16_F32BF16BF16_SSILNSO_5MajorE0ELSQ_0ELNSO_7ScaleInE1ELSR_1EEEEEENS4_6LayoutINS5_IJSC_SB_SB_EEENS5_IJSB_NSA_ILi0EEESW_EEEEENS5_IJNS4_10UnderscoreESZ_SZ_EEEEENS4_23SM90_TMA_LOAD_MULTICASTENS4_14ComposedLayoutINS4_7SwizzleILi2ELi4ELi3EEENS4_18smem_ptr_flag_bitsILi16EEENSU_INS5_IJNSA_ILi8EEESH_EEENS5_IJSH_SB_EEEEEEEvNS4_8identityENS4_13SM90_TMA_LOADES1C_vS1D_EENS_8epilogue10collective6detail29Sm90TmaWarpSpecializedAdapterINS1H_15DefaultEpilogueISJ_SK_SK_NS1G_6thread17LinearCombinationISJ_Li1EffLNS1L_9ScaleType4KindE0ELNS_15FloatRoundStyleE2ESJ_EENS1_15EpilogueDefaultEEEEEvvEEEEvNT_6ParamsE)
        /*0014*/ 	.word	0x00000000


	//----- nvinfo : EIATTR_MIN_STACK_SIZE
	.align		4
.L_17:
        /*0018*/ 	.byte	0x04, 0x12
        /*001a*/ 	.short	(.L_19 - .L_18)
	.align		4
.L_18:
        /*001c*/ 	.word	index@(_ZN7cutlass13device_kernelINS_4gemm6kernel13GemmUniversalIN4cute5tupleIJiiiiEEENS1_10collective13CollectiveMmaINS1_34MainloopSm90TmaGmmaWarpSpecializedILi4ENS5_IJNS4_1CILi1EEENSA_ILi2EEESB_EEENS1_35KernelTmaWarpSpecializedCooperativeEEENS5_IJNSA_ILi128EEESG_NSA_ILi32EEEEEENS_10bfloat16_tENS5_IJlSB_lEEESJ_SK_NS4_8TiledMMAINS4_8MMA_AtomIJNS4_4SM904GMMA28MMA_64x128x16_F32BF16BF16_SSILNSO_5MajorE0ELSQ_0ELNSO_7ScaleInE1ELSR_1EEEEEENS4_6LayoutINS5_IJSC_SB_SB_EEENS5_IJSB_NSA_ILi0EEESW_EEEEENS5_IJNS4_10UnderscoreESZ_SZ_EEEEENS4_23SM90_TMA_LOAD_MULTICASTENS4_14ComposedLayoutINS4_7SwizzleILi2ELi4ELi3EEENS4_18smem_ptr_flag_bitsILi16EEENSU_INS5_IJNSA_ILi8EEESH_EEENS5_IJSH_SB_EEEEEEEvNS4_8identityENS4_13SM90_TMA_LOADES1C_vS1D_EENS_8epilogue10collective6detail29Sm90TmaWarpSpecializedAdapterINS1H_15DefaultEpilogueISJ_SK_SK_NS1G_6thread17LinearCombinationISJ_Li1EffLNS1L_9ScaleType4KindE0ELNS_15FloatRoundStyleE2ESJ_EENS1_15EpilogueDefaultEEEEEvvEEEEvNT_6ParamsE)
        /*0020*/ 	.word	0x00000000
.L_19:


//--------------------- .nv.compat                --------------------------
	.section	.nv.compat,"",@"SHT_CUDA_COMPAT_INFO"
	.align	4
        /*0000*/ 	.byte	0x02, 0x09, 0x01, 0x00, 0x02, 0x02, 0x04, 0x00, 0x02, 0x05, 0x05, 0x00, 0x03, 0x07, 0x01, 0x01
        /*0010*/ 	.byte	0x02, 0x03, 0x01, 0x00, 0x02, 0x06, 0x01, 0x00, 0x04, 0x0b, 0x08, 0x00, 0x00, 0x00, 0x00, 0x00
        /*0020*/ 	.byte	0x00, 0x00, 0x00, 0x00


//--------------------- .nv.info._ZN7cutlass13device_kernelINS_4gemm6kernel13GemmUniversalIN4cute5tupleIJiiiiEEENS1_10collective13CollectiveMmaINS1_34MainloopSm90TmaGmmaWarpSpecializedILi4ENS5_IJNS4_1CILi1EEENSA_ILi2EEESB_EEENS1_35KernelTmaWarpSpecializedCooperativeEEENS5_IJNSA_ILi128EEESG_NSA_ILi32EEEEEENS_10bfloat16_tENS5_IJlSB_lEEESJ_SK_NS4_8TiledMMAINS4_8MMA_AtomIJNS4_4SM904GMMA28MMA_64x128x16_F32BF16BF16_SSILNSO_5MajorE0ELSQ_0ELNSO_7ScaleInE1ELSR_1EEEEEENS4_6LayoutINS5_IJSC_SB_SB_EEENS5_IJSB_NSA_ILi0EEESW_EEEEENS5_IJNS4_10UnderscoreESZ_SZ_EEEEENS4_23SM90_TMA_LOAD_MULTICASTENS4_14ComposedLayoutINS4_7SwizzleILi2ELi4ELi3EEENS4_18smem_ptr_flag_bitsILi16EEENSU_INS5_IJNSA_ILi8EEESH_EEENS5_IJSH_SB_EEEEEEEvNS4_8identityENS4_13SM90_TMA_LOADES1C_vS1D_EENS_8epilogue10collective6detail29Sm90TmaWarpSpecializedAdapterINS1H_15DefaultEpilogueISJ_SK_SK_NS1G_6thread17LinearCombinationISJ_Li1EffLNS1L_9ScaleType4KindE0ELNS_15FloatRoundStyleE2ESJ_EENS1_15EpilogueDefaultEEEEEvvEEEEvNT_6ParamsE --------------------------
	.section	.nv.info._ZN7cutlass13device_kernelINS_4gemm6kernel13GemmUniversalIN4cute5tupleIJiiiiEEENS1_10collective13CollectiveMmaINS1_34MainloopSm90TmaGmmaWarpSpecializedILi4ENS5_IJNS4_1CILi1EEENSA_ILi2EEESB_EEENS1_35KernelTmaWarpSpecializedCooperativeEEENS5_IJNSA_ILi128EEESG_NSA_ILi32EEEEEENS_10bfloat16_tENS5_IJlSB_lEEESJ_SK_NS4_8TiledMMAINS4_8MMA_AtomIJNS4_4SM904GMMA28MMA_64x128x16_F32BF16BF16_SSILNSO_5MajorE0ELSQ_0ELNSO_7ScaleInE1ELSR_1EEEEEENS4_6LayoutINS5_IJSC_SB_SB_EEENS5_IJSB_NSA_ILi0EEESW_EEEEENS5_IJNS4_10UnderscoreESZ_SZ_EEEEENS4_23SM90_TMA_LOAD_MULTICASTENS4_14ComposedLayoutINS4_7SwizzleILi2ELi4ELi3EEENS4_18smem_ptr_flag_bitsILi16EEENSU_INS5_IJNSA_ILi8EEESH_EEENS5_IJSH_SB_EEEEEEEvNS4_8identityENS4_13SM90_TMA_LOADES1C_vS1D_EENS_8epilogue10collective6detail29Sm90TmaWarpSpecializedAdapterINS1H_15DefaultEpilogueISJ_SK_SK_NS1G_6thread17LinearCombinationISJ_Li1EffLNS1L_9ScaleType4KindE0ELNS_15FloatRoundStyleE2ESJ_EENS1_15EpilogueDefaultEEEEEvvEEEEvNT_6ParamsE,"",@"SHT_CUDA_INFO"
	.sectionflags	@""
	.align	4


	//----- nvinfo : EIATTR_CUDA_API_VERSION
	.align		4
        /*0000*/ 	.byte	0x04, 0x37
        /*0002*/ 	.short	(.L_21 - .L_20)
.L_20:
        /*0004*/ 	.word	0x00000082


	//----- nvinfo : EIATTR_KPARAM_INFO
	.align		4
.L_21:
        /*0008*/ 	.byte	0x04, 0x17
        /*000a*/ 	.short	(.L_23 - .L_22)
.L_22:
        /*000c*/ 	.word	0x00000000
        /*0010*/ 	.short	0x0000
        /*0012*/ 	.short	0x0070
        /*0014*/ 	.byte	0x00, 0xf0, 0x01, 0x10


	//----- nvinfo : EIATTR_SPARSE_MMA_MASK
	.align		4
.L_23:
        /*0018*/ 	.byte	0x03, 0x50
        /*001a*/ 	.short	0x0000


	//----- nvinfo : EIATTR_MAXREG_COUNT
	.align		4
        /*001c*/ 	.byte	0x03, 0x1b
        /*001e*/ 	.short	0x00a8


	//----- nvinfo : EIATTR_NUM_BARRIERS
	.align		4
        /*0020*/ 	.byte	0x02, 0x4c
        /*0022*/ 	.byte	0x01
	.zero		1


	//----- nvinfo : EIATTR_EXTERNS
	.align		4
        /*0024*/ 	.byte	0x04, 0x0f
        /*0026*/ 	.short	(.L_25 - .L_24)


	//   ....[0]....
	.align		4
.L_24:
        /*0028*/ 	.word	index@(__assertfail)


	//----- nvinfo : EIATTR_MERCURY_ISA_VERSION
	.align		4
.L_25:
        /*002c*/ 	.byte	0x03, 0x5f
        /*002e*/ 	.short	0x0101


	//----- nvinfo : EIATTR_INT_WARP_WIDE_INSTR_OFFSETS
	.align		4
        /*0030*/ 	.byte	0x04, 0x31
        /*0032*/ 	.short	(.L_27 - .L_26)


	//   ....[0]....
.L_26:
        /*0034*/ 	.word	0x00000420


	//   ....[1]....
        /*0038*/ 	.word	0x00000440


	//   ....[2]....
        /*003c*/ 	.word	0x00000610


	//   ....[3]....
        /*0040*/ 	.word	0x00001a50


	//----- nvinfo : EIATTR_COOP_GROUP_MASK_REGIDS
	.align		4
.L_27:
        /*0044*/ 	.byte	0x04, 0x29
        /*0046*/ 	.short	(.L_29 - .L_28)


	//   ....[0]....
.L_28:
        /*0048*/ 	.word	0xffffffff


	//   ....[1]....
        /*004c*/ 	.word	0xffffffff


	//   ....[2]....
        /*0050*/ 	.word	0xffffffff


	//   ....[3]....
        /*0054*/ 	.word	0xffffffff


	//   ....[4]....
        /*0058*/ 	.word	0xffffffff


	//   ....[5]....
        /*005c*/ 	.word	0xffffffff


	//----- nvinfo : EIATTR_COOP_GROUP_INSTR_OFFSETS
	.align		4
.L_29:
        /*0060*/ 	.byte	0x04, 0x28
        /*0062*/ 	.short	(.L_31 - .L_30)


	//   ....[0]....
.L_30:
        /*0064*/ 	.word	0x00000060


	//   ....[1]....
        /*0068*/ 	.word	0x00000070


	//   ....[2]....
        /*006c*/ 	.word	0x00000130


	//   ....[3]....
        /*0070*/ 	.word	0x000002d0


	//   ....[4]....
        /*0074*/ 	.word	0x00000780


	//   ....[5]....
        /*0078*/ 	.word	0x000011c0


	//----- nvinfo : EIATTR_REG_RECONFIG
	.align		4
.L_31:
        /*007c*/ 	.byte	0x01, 0x54
	.zero		2


	//----- nvinfo : EIATTR_SYSCALL_OFFSETS
	.align		4
        /*0080*/ 	.byte	0x04, 0x46
        /*0082*/ 	.short	(.L_33 - .L_32)


	//   ....[0]....
.L_32:
        /*0084*/ 	.word	0x00001380


	//----- nvinfo : EIATTR_MBARRIER_INSTR_OFFSETS
	.align		4
.L_33:
        /*0088*/ 	.byte	0x04, 0x39
        /*008a*/ 	.short	(.L_35 - .L_34)


	//   ....[0]....
.L_34:
        /*008c*/ 	.word	0x00000230
        /*0090*/ 	.word	0x000000ff
        /*0094*/ 	.word	0x00000000
        /*0098*/ 	.short	0x0100
        /*009a*/ 	.byte	0x08
	.zero		1


	//   ....[1]....
        /*009c*/ 	.word	0x00000240
        /*00a0*/ 	.word	0x000000ff
        /*00a4*/ 	.word	0x00000020
        /*00a8*/ 	.short	0x0100
        /*00aa*/ 	.byte	0x08
	.zero		1


	//   ....[2]....
        /*00ac*/ 	.word	0x00000250
        /*00b0*/ 	.word	0x000000ff
        /*00b4*/ 	.word	0x00000008
        /*00b8*/ 	.short	0x0100
        /*00ba*/ 	.byte	0x08
	.zero		1


	//   ....[3]....
        /*00bc*/ 	.word	0x00000260
        /*00c0*/ 	.word	0x000000ff
        /*00c4*/ 	.word	0x00000028
        /*00c8*/ 	.short	0x0100
        /*00ca*/ 	.byte	0x08
	.zero		1


	//   ....[4]....
        /*00cc*/ 	.word	0x00000270
        /*00d0*/ 	.word	0x000000ff
        /*00d4*/ 	.word	0x00000010
        /*00d8*/ 	.short	0x0100
        /*00da*/ 	.byte	0x08
	.zero		1


	//   ....[5]....
        /*00dc*/ 	.word	0x00000280
        /*00e0*/ 	.word	0x000000ff
        /*00e4*/ 	.word	0x00000030
        /*00e8*/ 	.short	0x0100
        /*00ea*/ 	.byte	0x08
	.zero		1


	//   ....[6]....
        /*00ec*/ 	.word	0x00000290
        /*00f0*/ 	.word	0x000000ff
        /*00f4*/ 	.word	0x00000018
        /*00f8*/ 	.short	0x0100
        /*00fa*/ 	.byte	0x08
	.zero		1


	//   ....[7]....
        /*00fc*/ 	.word	0x000002a0
        /*0100*/ 	.word	0x000000ff
        /*0104*/ 	.word	0x00000038
        /*0108*/ 	.short	0x0100
        /*010a*/ 	.byte	0x08
	.zero		1


	//   ....[8]....
        /*010c*/ 	.word	0x00000690
        /*0110*/ 	.word	0x000000ff
        /*0114*/ 	.word	0x00000050
        /*0118*/ 	.short	0x0100
        /*011a*/ 	.byte	0x06
	.zero		1


	//   ....[9]....
        /*011c*/ 	.word	0x00000720
        /*0120*/ 	.word	0x000000ff
        /*0124*/ 	.word	0x00000058
        /*0128*/ 	.short	0x0100
        /*012a*/ 	.byte	0x06
	.zero		1


	//   ....[10]....
        /*012c*/ 	.word	0x00001440
        /*0130*/ 	.word	0x00000003
        /*0134*/ 	.word	0x00000000
        /*0138*/ 	.short	0x010a
        /*013a*/ 	.byte	0x3f
	.zero		1


	//   ....[11]....
        /*013c*/ 	.word	0x00001480
        /*0140*/ 	.word	0x00000003
        /*0144*/ 	.word	0x00000000
        /*0148*/ 	.short	0x010a
        /*014a*/ 	.byte	0x3f
	.zero		1


	//   ....[12]....
        /*014c*/ 	.word	0x00001750
        /*0150*/ 	.word	0x00000005
        /*0154*/ 	.word	0x00000000
        /*0158*/ 	.short	0x010a
        /*015a*/ 	.byte	0x3f
	.zero		1


	//   ....[13]....
        /*015c*/ 	.word	0x00001790
        /*0160*/ 	.word	0x00000005
        /*0164*/ 	.word	0x00000000
        /*0168*/ 	.short	0x010a
        /*016a*/ 	.byte	0x3f
	.zero		1


	//   ....[14]....
        /*016c*/ 	.word	0x000018f0
        /*0170*/ 	.word	0x00000005
        /*0174*/ 	.word	0x00000000
        /*0178*/ 	.short	0x0101
        /*017a*/ 	.byte	0x3f
	.zero		1


	//   ....[15]....
        /*017c*/ 	.word	0x00001ad0
        /*0180*/ 	.word	0x00000003
        /*0184*/ 	.word	0x00000000
        /*0188*/ 	.short	0x0101
        /*018a*/ 	.byte	0x3f
	.zero		1


	//   ....[16]....
        /*018c*/ 	.word	0x00006d80
        /*0190*/ 	.word	0x00000016
        /*0194*/ 	.word	0x00000020
        /*0198*/ 	.short	0x010a
        /*019a*/ 	.byte	0x3f
	.zero		1


	//   ....[17]....
        /*019c*/ 	.word	0x00007150
        /*01a0*/ 	.word	0x00000005
        /*01a4*/ 	.word	0x00000058
        /*01a8*/ 	.short	0x0101
        /*01aa*/ 	.byte	0x3f
	.zero		1


	//   ....[18]....
        /*01ac*/ 	.word	0x00007860
        /*01b0*/ 	.word	0x00000007
        /*01b4*/ 	.word	0x00000000
        /*01b8*/ 	.short	0x010a
        /*01ba*/ 	.byte	0x3f
	.zero		1


	//   ....[19]....
        /*01bc*/ 	.word	0x000078e0
        /*01c0*/ 	.word	0x00000008
        /*01c4*/ 	.word	0x00000000
        /*01c8*/ 	.short	0x010a
        /*01ca*/ 	.byte	0x3f
	.zero		1


	//   ....[20]....
        /*01cc*/ 	.word	0x00007970
        /*01d0*/ 	.word	0x0000000b
        /*01d4*/ 	.word	0x00000000
        /*01d8*/ 	.short	0x010a
        /*01da*/ 	.byte	0x3f
	.zero		1


	//   ....[21]....
        /*01dc*/ 	.word	0x00007a00
        /*01e0*/ 	.word	0x00000003
        /*01e4*/ 	.word	0x00000000
        /*01e8*/ 	.short	0x010a
        /*01ea*/ 	.byte	0x3f
	.zero		1


	//   ....[22]....
        /*01ec*/ 	.word	0x00007a60
        /*01f0*/ 	.word	0x00000003
        /*01f4*/ 	.word	0x00000000
        /*01f8*/ 	.short	0x010a
        /*01fa*/ 	.byte	0x3f
	.zero		1


	//   ....[23]....
        /*01fc*/ 	.word	0x00007ab0
        /*0200*/ 	.word	0x00000005
        /*0204*/ 	.word	0x00000000
        /*0208*/ 	.short	0x010a
        /*020a*/ 	.byte	0x3f
	.zero		1


	//   ....[24]....
        /*020c*/ 	.word	0x00007b80
        /*0210*/ 	.word	0x00000016
        /*0214*/ 	.word	0x00000020
        /*0218*/ 	.short	0x010a
        /*021a*/ 	.byte	0x3f
	.zero		1


	//   ....[25]....
        /*021c*/ 	.word	0x00007c50
        /*0220*/ 	.word	0x00000007
        /*0224*/ 	.word	0x00000000
        /*0228*/ 	.short	0x010a
        /*022a*/ 	.byte	0x3f
	.zero		1


	//   ....[26]....
        /*022c*/ 	.word	0x00007ca0
        /*0230*/ 	.word	0x00000008
        /*0234*/ 	.word	0x00000000
        /*0238*/ 	.short	0x010a
        /*023a*/ 	.byte	0x3f
	.zero		1


	//   ....[27]....
        /*023c*/ 	.word	0x00007cf0
        /*0240*/ 	.word	0x0000000b
        /*0244*/ 	.word	0x00000000
        /*0248*/ 	.short	0x010a
        /*024a*/ 	.byte	0x3f
	.zero		1


	//----- nvinfo : EIATTR_NUM_MBARRIERS
	.align		4
.L_35:
        /*024c*/ 	.byte	0x03, 0x38
        /*024e*/ 	.short	0x000a


	//----- nvinfo : EIATTR_EXIT_INSTR_OFFSETS
	.align		4
        /*0250*/ 	.byte	0x04, 0x1c
        /*0252*/ 	.short	(.L_37 - .L_36)


	//   ....[0]....
.L_36:
        /*0254*/ 	.word	0x000008e0


	//   ....[1]....
        /*0258*/ 	.word	0x000010f0


	//   ....[2]....
        /*025c*/ 	.word	0x000064a0


	//   ....[3]....
        /*0260*/ 	.word	0x00006a00


	//   ....[4]....
        /*0264*/ 	.word	0x00007a50


	//----- nvinfo : EIATTR_MAX_THREADS
	.align		4
.L_37:
        /*0268*/ 	.byte	0x04, 0x05
        /*026a*/ 	.short	(.L_39 - .L_38)
.L_38:
        /*026c*/ 	.word	0x00000180
        /*0270*/ 	.word	0x00000001
        /*0274*/ 	.word	0x00000001


	//----- nvinfo : EIATTR_CRS_STACK_SIZE
	.align		4
.L_39:
        /*0278*/ 	.byte	0x04, 0x1e
        /*027a*/ 	.short	(.L_41 - .L_40)
.L_40:
        /*027c*/ 	.word	0x00000000


	//----- nvinfo : EIATTR_CBANK_PARAM_SIZE
	.align		4
.L_41:
        /*0280*/ 	.byte	0x03, 0x19
        /*0282*/ 	.short	0x0470


	//----- nvinfo : EIATTR_PARAM_CBANK
	.align		4
        /*0284*/ 	.byte	0x04, 0x0a
        /*0286*/ 	.short	(.L_43 - .L_42)
	.align		4
.L_42:
        /*0288*/ 	.word	index@(.nv.constant0._ZN7cutlass13device_kernelINS_4gemm6kernel13GemmUniversalIN4cute5tupleIJiiiiEEENS1_10collective13CollectiveMmaINS1_34MainloopSm90TmaGmmaWarpSpecializedILi4ENS5_IJNS4_1CILi1EEENSA_ILi2EEESB_EEENS1_35KernelTmaWarpSpecializedCooperativeEEENS5_IJNSA_ILi128EEESG_NSA_ILi32EEEEEENS_10bfloat16_tENS5_IJlSB_lEEESJ_SK_NS4_8TiledMMAINS4_8MMA_AtomIJNS4_4SM904GMMA28MMA_64x128x16_F32BF16BF16_SSILNSO_5MajorE0ELSQ_0ELNSO_7ScaleInE1ELSR_1EEEEEENS4_6LayoutINS5_IJSC_SB_SB_EEENS5_IJSB_NSA_ILi0EEESW_EEEEENS5_IJNS4_10UnderscoreESZ_SZ_EEEEENS4_23SM90_TMA_LOAD_MULTICASTENS4_14ComposedLayoutINS4_7SwizzleILi2ELi4ELi3EEENS4_18smem_ptr_flag_bitsILi16EEENSU_INS5_IJNSA_ILi8EEESH_EEENS5_IJSH_SB_EEEEEEEvNS4_8identityENS4_13SM90_TMA_LOADES1C_vS1D_EENS_8epilogue10collective6detail29Sm90TmaWarpSpecializedAdapterINS1H_15DefaultEpilogueISJ_SK_SK_NS1G_6thread17LinearCombinationISJ_Li1EffLNS1L_9ScaleType4KindE0ELNS_15FloatRoundStyleE2ESJ_EENS1_15EpilogueDefaultEEEEEvvEEEEvNT_6ParamsE)
        /*028c*/ 	.short	0x0210
        /*028e*/ 	.short	0x0470


	//----- nvinfo : EIATTR_SW_WAR
	.align		4
.L_43:
        /*0290*/ 	.byte	0x04, 0x36
        /*0292*/ 	.short	(.L_45 - .L_44)
.L_44:
        /*0294*/ 	.word	0x00000008
.L_45:


//--------------------- .nv.callgraph             --------------------------
	.section	.nv.callgraph,"",@"SHT_CUDA_CALLGRAPH"
	.align	4
	.sectionentsize	8
	.align		4
        /*0000*/ 	.word	0x00000000
	.align		4
        /*0004*/ 	.word	0xffffffff
	.align		4
        /*0008*/ 	.word	index@(_ZN7cutlass13device_kernelINS_4gemm6kernel13GemmUniversalIN4cute5tupleIJiiiiEEENS1_10collective13CollectiveMmaINS1_34MainloopSm90TmaGmmaWarpSpecializedILi4ENS5_IJNS4_1CILi1EEENSA_ILi2EEESB_EEENS1_35KernelTmaWarpSpecializedCooperativeEEENS5_IJNSA_ILi128EEESG_NSA_ILi32EEEEEENS_10bfloat16_tENS5_IJlSB_lEEESJ_SK_NS4_8TiledMMAINS4_8MMA_AtomIJNS4_4SM904GMMA28MMA_64x128x16_F32BF16BF16_SSILNSO_5MajorE0ELSQ_0ELNSO_7ScaleInE1ELSR_1EEEEEENS4_6LayoutINS5_IJSC_SB_SB_EEENS5_IJSB_NSA_ILi0EEESW_EEEEENS5_IJNS4_10UnderscoreESZ_SZ_EEEEENS4_23SM90_TMA_LOAD_MULTICASTENS4_14ComposedLayoutINS4_7SwizzleILi2ELi4ELi3EEENS4_18smem_ptr_flag_bitsILi16EEENSU_INS5_IJNSA_ILi8EEESH_EEENS5_IJSH_SB_EEEEEEEvNS4_8identityENS4_13SM90_TMA_LOADES1C_vS1D_EENS_8epilogue10collective6detail29Sm90TmaWarpSpecializedAdapterINS1H_15DefaultEpilogueISJ_SK_SK_NS1G_6thread17LinearCombinationISJ_Li1EffLNS1L_9ScaleType4KindE0ELNS_15FloatRoundStyleE2ESJ_EENS1_15EpilogueDefaultEEEEEvvEEEEvNT_6ParamsE)
	.align		4
        /*000c*/ 	.word	index@(__assertfail)
	.align		4
        /*0010*/ 	.word	0x00000000
	.align		4
        /*0014*/ 	.word	0xfffffffe
	.align		4
        /*0018*/ 	.word	0x00000000
	.align		4
        /*001c*/ 	.word	0xfffffffd
	.align		4
        /*0020*/ 	.word	0x00000000
	.align		4
        /*0024*/ 	.word	0xfffffffc


//--------------------- .nv.constant4             --------------------------
	.section	.nv.constant4,"a",@progbits
	.align	8
	.align		8
.nv.constant4:
        /*0000*/ 	.dword	__assertfail
	.align		8
        /*0008*/ 	.dword	__unnamed_1
	.align		8
        /*0010*/ 	.dword	_ZN39_INTERNAL_fbb9223c_4_k_cu_80a91a6a_30674cuda3std3__45__cpo5beginE
	.align		8
        /*0018*/ 	.dword	_ZN39_INTERNAL_fbb9223c_4_k_cu_80a91a6a_30674cuda3std3__45__cpo3endE
	.align		8
        /*0020*/ 	.dword	_ZN39_INTERNAL_fbb9223c_4_k_cu_80a91a6a_30674cuda3std3__45__cpo6cbeginE
	.align		8
        /*0028*/ 	.dword	_ZN39_INTERNAL_fbb9223c_4_k_cu_80a91a6a_30674cuda3std3__45__cpo4cendE
	.align		8
        /*0030*/ 	.dword	_ZN39_INTERNAL_fbb9223c_4_k_cu_80a91a6a_30674cuda3std3__441_GLOBAL__N__fbb9223c_4_k_cu_80a91a6a_30676ignoreE
	.align		8
        /*0038*/ 	.dword	_ZN39_INTERNAL_fbb9223c_4_k_cu_80a91a6a_30674cuda3std3__419piecewise_constructE
	.align		8
        /*0040*/ 	.dword	_ZN39_INTERNAL_fbb9223c_4_k_cu_80a91a6a_30674cuda3std3__48in_placeE
	.align		8
        /*0048*/ 	.dword	_ZN39_INTERNAL_fbb9223c_4_k_cu_80a91a6a_30674cuda3std6ranges3__45__cpo4swapE
	.align		8
        /*0050*/ 	.dword	_ZN39_INTERNAL_fbb9223c_4_k_cu_80a91a6a_30674cuda3std6ranges3__45__cpo9iter_moveE
	.align		8
        /*0058*/ 	.dword	_ZN39_INTERNAL_fbb9223c_4_k_cu_80a91a6a_30674cute7productE
	.align		8
        /*0060*/ 	.dword	_ZN39_INTERNAL_fbb9223c_4_k_cu_80a91a6a_30674cute1_E
	.align		8
        /*0068*/ 	.dword	$str$22
	.align		8
        /*0070*/ 	.dword	$str$23


//--------------------- .text._ZN7cutlass13device_kernelINS_4gemm6kernel13GemmUniversalIN4cute5tupleIJiiiiEEENS1_10collective13CollectiveMmaINS1_34MainloopSm90TmaGmmaWarpSpecializedILi4ENS5_IJNS4_1CILi1EEENSA_ILi2EEESB_EEENS1_35KernelTmaWarpSpecializedCooperativeEEENS5_IJNSA_ILi128EEESG_NSA_ILi32EEEEEENS_10bfloat16_tENS5_IJlSB_lEEESJ_SK_NS4_8TiledMMAINS4_8MMA_AtomIJNS4_4SM904GMMA28MMA_64x128x16_F32BF16BF16_SSILNSO_5MajorE0ELSQ_0ELNSO_7ScaleInE1ELSR_1EEEEEENS4_6LayoutINS5_IJSC_SB_SB_EEENS5_IJSB_NSA_ILi0EEESW_EEEEENS5_IJNS4_10UnderscoreESZ_SZ_EEEEENS4_23SM90_TMA_LOAD_MULTICASTENS4_14ComposedLayoutINS4_7SwizzleILi2ELi4ELi3EEENS4_18smem_ptr_flag_bitsILi16EEENSU_INS5_IJNSA_ILi8EEESH_EEENS5_IJSH_SB_EEEEEEEvNS4_8identityENS4_13SM90_TMA_LOADES1C_vS1D_EENS_8epilogue10collective6detail29Sm90TmaWarpSpecializedAdapterINS1H_15DefaultEpilogueISJ_SK_SK_NS1G_6thread17LinearCombinationISJ_Li1EffLNS1L_9ScaleType4KindE0ELNS_15FloatRoundStyleE2ESJ_EENS1_15EpilogueDefaultEEEEEvvEEEEvNT_6ParamsE --------------------------
	.section	.text._ZN7cutlass13device_kernelINS_4gemm6kernel13GemmUniversalIN4cute5tupleIJiiiiEEENS1_10collective13CollectiveMmaINS1_34MainloopSm90TmaGmmaWarpSpecializedILi4ENS5_IJNS4_1CILi1EEENSA_ILi2EEESB_EEENS1_35KernelTmaWarpSpecializedCooperativeEEENS5_IJNSA_ILi128EEESG_NSA_ILi32EEEEEENS_10bfloat16_tENS5_IJlSB_lEEESJ_SK_NS4_8TiledMMAINS4_8MMA_AtomIJNS4_4SM904GMMA28MMA_64x128x16_F32BF16BF16_SSILNSO_5MajorE0ELSQ_0ELNSO_7ScaleInE1ELSR_1EEEEEENS4_6LayoutINS5_IJSC_SB_SB_EEENS5_IJSB_NSA_ILi0EEESW_EEEEENS5_IJNS4_10UnderscoreESZ_SZ_EEEEENS4_23SM90_TMA_LOAD_MULTICASTENS4_14ComposedLayoutINS4_7SwizzleILi2ELi4ELi3EEENS4_18smem_ptr_flag_bitsILi16EEENSU_INS5_IJNSA_ILi8EEESH_EEENS5_IJSH_SB_EEEEEEEvNS4_8identityENS4_13SM90_TMA_LOADES1C_vS1D_EENS_8epilogue10collective6detail29Sm90TmaWarpSpecializedAdapterINS1H_15DefaultEpilogueISJ_SK_SK_NS1G_6thread17LinearCombinationISJ_Li1EffLNS1L_9ScaleType4KindE0ELNS_15FloatRoundStyleE2ESJ_EENS1_15EpilogueDefaultEEEEEvvEEEEvNT_6ParamsE,"ax",@progbits
	.align	128
.text._ZN7cutlass13device_kernelINS_4gemm6kernel13GemmUniversalIN4cute5tupleIJiiiiEEENS1_10collective13CollectiveMmaINS1_34MainloopSm90TmaGmmaWarpSpecializedILi4ENS5_IJNS4_1CILi1EEENSA_ILi2EEESB_EEENS1_35KernelTmaWarpSpecializedCooperativeEEENS5_IJNSA_ILi128EEESG_NSA_ILi32EEEEEENS_10bfloat16_tENS5_IJlSB_lEEESJ_SK_NS4_8TiledMMAINS4_8MMA_AtomIJNS4_4SM904GMMA28MMA_64x128x16_F32BF16BF16_SSILNSO_5MajorE0ELSQ_0ELNSO_7ScaleInE1ELSR_1EEEEEENS4_6LayoutINS5_IJSC_SB_SB_EEENS5_IJSB_NSA_ILi0EEESW_EEEEENS5_IJNS4_10UnderscoreESZ_SZ_EEEEENS4_23SM90_TMA_LOAD_MULTICASTENS4_14ComposedLayoutINS4_7SwizzleILi2ELi4ELi3EEENS4_18smem_ptr_flag_bitsILi16EEENSU_INS5_IJNSA_ILi8EEESH_EEENS5_IJSH_SB_EEEEEEEvNS4_8identityENS4_13SM90_TMA_LOADES1C_vS1D_EENS_8epilogue10collective6detail29Sm90TmaWarpSpecializedAdapterINS1H_15DefaultEpilogueISJ_SK_SK_NS1G_6thread17LinearCombinationISJ_Li1EffLNS1L_9ScaleType4KindE0ELNS_15FloatRoundStyleE2ESJ_EENS1_15EpilogueDefaultEEEEEvvEEEEvNT_6ParamsE:
        .type           _ZN7cutlass13device_kernelINS_4gemm6kernel13GemmUniversalIN4cute5tupleIJiiiiEEENS1_10collective13CollectiveMmaINS1_34MainloopSm90TmaGmmaWarpSpecializedILi4ENS5_IJNS4_1CILi1EEENSA_ILi2EEESB_EEENS1_35KernelTmaWarpSpecializedCooperativeEEENS5_IJNSA_ILi128EEESG_NSA_ILi32EEEEEENS_10bfloat16_tENS5_IJlSB_lEEESJ_SK_NS4_8TiledMMAINS4_8MMA_AtomIJNS4_4SM904GMMA28MMA_64x128x16_F32BF16BF16_SSILNSO_5MajorE0ELSQ_0ELNSO_7ScaleInE1ELSR_1EEEEEENS4_6LayoutINS5_IJSC_SB_SB_EEENS5_IJSB_NSA_ILi0EEESW_EEEEENS5_IJNS4_10UnderscoreESZ_SZ_EEEEENS4_23SM90_TMA_LOAD_MULTICASTENS4_14ComposedLayoutINS4_7SwizzleILi2ELi4ELi3EEENS4_18smem_ptr_flag_bitsILi16EEENSU_INS5_IJNSA_ILi8EEESH_EEENS5_IJSH_SB_EEEEEEEvNS4_8identityENS4_13SM90_TMA_LOADES1C_vS1D_EENS_8epilogue10collective6detail29Sm90TmaWarpSpecializedAdapterINS1H_15DefaultEpilogueISJ_SK_SK_NS1G_6thread17LinearCombinationISJ_Li1EffLNS1L_9ScaleType4KindE0ELNS_15FloatRoundStyleE2ESJ_EENS1_15EpilogueDefaultEEEEEvvEEEEvNT_6ParamsE,@function
        .size           _ZN7cutlass13device_kernelINS_4gemm6kernel13GemmUniversalIN4cute5tupleIJiiiiEEENS1_10collective13CollectiveMmaINS1_34MainloopSm90TmaGmmaWarpSpecializedILi4ENS5_IJNS4_1CILi1EEENSA_ILi2EEESB_EEENS1_35KernelTmaWarpSpecializedCooperativeEEENS5_IJNSA_ILi128EEESG_NSA_ILi32EEEEEENS_10bfloat16_tENS5_IJlSB_lEEESJ_SK_NS4_8TiledMMAINS4_8MMA_AtomIJNS4_4SM904GMMA28MMA_64x128x16_F32BF16BF16_SSILNSO_5MajorE0ELSQ_0ELNSO_7ScaleInE1ELSR_1EEEEEENS4_6LayoutINS5_IJSC_SB_SB_EEENS5_IJSB_NSA_ILi0EEESW_EEEEENS5_IJNS4_10UnderscoreESZ_SZ_EEEEENS4_23SM90_TMA_LOAD_MULTICASTENS4_14ComposedLayoutINS4_7SwizzleILi2ELi4ELi3EEENS4_18smem_ptr_flag_bitsILi16EEENSU_INS5_IJNSA_ILi8EEESH_EEENS5_IJSH_SB_EEEEEEEvNS4_8identityENS4_13SM90_TMA_LOADES1C_vS1D_EENS_8epilogue10collective6detail29Sm90TmaWarpSpecializedAdapterINS1H_15DefaultEpilogueISJ_SK_SK_NS1G_6thread17LinearCombinationISJ_Li1EffLNS1L_9ScaleType4KindE0ELNS_15FloatRoundStyleE2ESJ_EENS1_15EpilogueDefaultEEEEEvvEEEEvNT_6ParamsE,(.L_x_197 - _ZN7cutlass13device_kernelINS_4gemm6kernel13GemmUniversalIN4cute5tupleIJiiiiEEENS1_10collective13CollectiveMmaINS1_34MainloopSm90TmaGmmaWarpSpecializedILi4ENS5_IJNS4_1CILi1EEENSA_ILi2EEESB_EEENS1_35KernelTmaWarpSpecializedCooperativeEEENS5_IJNSA_ILi128EEESG_NSA_ILi32EEEEEENS_10bfloat16_tENS5_IJlSB_lEEESJ_SK_NS4_8TiledMMAINS4_8MMA_AtomIJNS4_4SM904GMMA28MMA_64x128x16_F32BF16BF16_SSILNSO_5MajorE0ELSQ_0ELNSO_7ScaleInE1ELSR_1EEEEEENS4_6LayoutINS5_IJSC_SB_SB_EEENS5_IJSB_NSA_ILi0EEESW_EEEEENS5_IJNS4_10UnderscoreESZ_SZ_EEEEENS4_23SM90_TMA_LOAD_MULTICASTENS4_14ComposedLayoutINS4_7SwizzleILi2ELi4ELi3EEENS4_18smem_ptr_flag_bitsILi16EEENSU_INS5_IJNSA_ILi8EEESH_EEENS5_IJSH_SB_EEEEEEEvNS4_8identityENS4_13SM90_TMA_LOADES1C_vS1D_EENS_8epilogue10collective6detail29Sm90TmaWarpSpecializedAdapterINS1H_15DefaultEpilogueISJ_SK_SK_NS1G_6thread17LinearCombinationISJ_Li1EffLNS1L_9ScaleType4KindE0ELNS_15FloatRoundStyleE2ESJ_EENS1_15EpilogueDefaultEEEEEvvEEEEvNT_6ParamsE)
        .other          _ZN7cutlass13device_kernelINS_4gemm6kernel13GemmUniversalIN4cute5tupleIJiiiiEEENS1_10collective13CollectiveMmaINS1_34MainloopSm90TmaGmmaWarpSpecializedILi4ENS5_IJNS4_1CILi1EEENSA_ILi2EEESB_EEENS1_35KernelTmaWarpSpecializedCooperativeEEENS5_IJNSA_ILi128EEESG_NSA_ILi32EEEEEENS_10bfloat16_tENS5_IJlSB_lEEESJ_SK_NS4_8TiledMMAINS4_8MMA_AtomIJNS4_4SM904GMMA28MMA_64x128x16_F32BF16BF16_SSILNSO_5MajorE0ELSQ_0ELNSO_7ScaleInE1ELSR_1EEEEEENS4_6LayoutINS5_IJSC_SB_SB_EEENS5_IJSB_NSA_ILi0EEESW_EEEEENS5_IJNS4_10UnderscoreESZ_SZ_EEEEENS4_23SM90_TMA_LOAD_MULTICASTENS4_14ComposedLayoutINS4_7SwizzleILi2ELi4ELi3EEENS4_18smem_ptr_flag_bitsILi16EEENSU_INS5_IJNSA_ILi8EEESH_EEENS5_IJSH_SB_EEEEEEEvNS4_8identityENS4_13SM90_TMA_LOADES1C_vS1D_EENS_8epilogue10collective6detail29Sm90TmaWarpSpecializedAdapterINS1H_15DefaultEpilogueISJ_SK_SK_NS1G_6thread17LinearCombinationISJ_Li1EffLNS1L_9ScaleType4KindE0ELNS_15FloatRoundStyleE2ESJ_EENS1_15EpilogueDefaultEEEEEvvEEEEvNT_6ParamsE,@"STO_CUDA_ENTRY STV_DEFAULT"
_ZN7cutlass13device_kernelINS_4gemm6kernel13GemmUniversalIN4cute5tupleIJiiiiEEENS1_10collective13CollectiveMmaINS1_34MainloopSm90TmaGmmaWarpSpecializedILi4ENS5_IJNS4_1CILi1EEENSA_ILi2EEESB_EEENS1_35KernelTmaWarpSpecializedCooperativeEEENS5_IJNSA_ILi128EEESG_NSA_ILi32EEEEEENS_10bfloat16_tENS5_IJlSB_lEEESJ_SK_NS4_8TiledMMAINS4_8MMA_AtomIJNS4_4SM904GMMA28MMA_64x128x16_F32BF16BF16_SSILNSO_5MajorE0ELSQ_0ELNSO_7ScaleInE1ELSR_1EEEEEENS4_6LayoutINS5_IJSC_SB_SB_EEENS5_IJSB_NSA_ILi0EEESW_EEEEENS5_IJNS4_10UnderscoreESZ_SZ_EEEEENS4_23SM90_TMA_LOAD_MULTICASTENS4_14ComposedLayoutINS4_7SwizzleILi2ELi4ELi3EEENS4_18smem_ptr_flag_bitsILi16EEENSU_INS5_IJNSA_ILi8EEESH_EEENS5_IJSH_SB_EEEEEEEvNS4_8identityENS4_13SM90_TMA_LOADES1C_vS1D_EENS_8epilogue10collective6detail29Sm90TmaWarpSpecializedAdapterINS1H_15DefaultEpilogueISJ_SK_SK_NS1G_6thread17LinearCombinationISJ_Li1EffLNS1L_9ScaleType4KindE0ELNS_15FloatRoundStyleE2ESJ_EENS1_15EpilogueDefaultEEEEEvvEEEEvNT_6ParamsE:
[----:B------:R-:W0:Y:S01]  /*0000*/  LDC R1, c[0x0][0x28] ;  /* 0x00000a00ff017b82 */ /* 0x000e220000000800 */
[----:B------:R-:W1:Y:S01]  /*0010*/  S2R R18, SR_TID.X ;  /* 0x0000000000127919 */ /* 0x000e620000002100 */
[----:B------:R-:W-:Y:S01]  /*0020*/  ELECT P0, URZ, PT ;  /* 0x00000000003f782f */ /* 0x000fe20003800000 */
[----:B------:R-:W-:Y:S01]  /*0030*/  BSSY B0, `(.L_x_0) ;  /* 0x000000f000007945 */ /* 0x000fe20003800000 */
[--C-:B-1----:R-:W-:Y:S02]  /*0040*/  SHF.R.U32.HI R0, RZ, 0x5, R18.reuse ;  /* 0x00000005ff007819 */ /* 0x102fe40000011612 */
[----:B------:R-:W-:-:S03]  /*0050*/  SHF.R.U32.HI R3, RZ, 0x7, R18 ;  /* 0x00000007ff037819 */ /* 0x000fc60000011612 */
[----:B------:R-:W1:Y:S04]  /*0060*/  SHFL.IDX PT, R2, R0, RZ, 0x1f ;  /* 0x00001fff00027589 */ /* 0x000e6800000e0000 */
[----:B------:R2:W3:Y:S01]  /*0070*/  SHFL.IDX PT, R5, R3, RZ, 0x1f ;  /* 0x00001fff03057589 */ /* 0x0004e200000e0000 */
[----:B-1----:R-:W-:-:S13]  /*0080*/  ISETP.NE.OR P0, PT, R2, RZ, !P0 ;  /* 0x000000ff0200720c */ /* 0x002fda0004705670 */
[----:B0-23--:R-:W-:Y:S05]  /*0090*/  @P0 BRA `(.L_x_1) ;  /* 0x0000000000200947 */ /* 0x00dfea0003800000 */
[----:B------:R-:W-:Y:S02]  /*00a0*/  ULDC.64 UR4, c[0x0][0x198] ;  /* 0x0000660000047ab9 */ /* 0x000fe40000000a00 */
[----:B------:R-:W-:Y:S02]  /*00b0*/  UIADD3 UR6, UP0, UR4, 0xf0, URZ ;  /* 0x000000f004067890 */ /* 0x000fe4000ff1e03f */
[----:B------:R-:W-:Y:S02]  /*00c0*/  UIADD3 UR4, UP1, UR4, 0x1f0, URZ ;  /* 0x000001f004047890 */ /* 0x000fe4000ff3e03f */
[----:B------:R-:W-:Y:S02]  /*00d0*/  UIADD3.X UR7, URZ, UR5, URZ, UP0, !UPT ;  /* 0x000000053f077290 */ /* 0x000fe400087fe43f */
[----:B------:R-:W-:-:S07]  /*00e0*/  UIADD3.X UR5, URZ, UR5, URZ, UP1, !UPT ;  /* 0x000000053f057290 */ /* 0x000fce0008ffe43f */
[----:B------:R0:W-:Y:S02]  /*00f0*/  UTMACCTL.PF [UR6] ;  /* 0x00000000060079b9 */ /* 0x0001e40008040000 */
[----:B------:R0:W-:Y:S02]  /*0100*/  UTMACCTL.PF [UR4] ;  /* 0x00000000040079b9 */ /* 0x0001e40008040000 */
[----:B0-----:R-:W-:Y:S01]  /*0110*/  NOP ;  /* 0x0000000000007918 */ /* 0x001fe20000000000 */
.L_x_1:
[----:B------:R-:W-:Y:S05]  /*0120*/  BSYNC B0 ;  /* 0x0000000000007941 */ /* 0x000fea0003800000 */
.L_x_0:
[----:B------:R-:W0:Y:S02]  /*0130*/  SHFL.IDX PT, R3, R0, RZ, 0x1f ;  /* 0x00001fff00037589 */ /* 0x000e2400000e0000 */
[----:B0-----:R-:W-:-:S13]  /*0140*/  ISETP.NE.AND P0, PT, R3, RZ, PT ;  /* 0x000000ff0300720c */ /* 0x001fda0003f05270 */
[----:B------:R-:W-:Y:S05]  /*0150*/  @P0 BRA `(.L_x_2) ;  /* 0x0000000000580947 */ /* 0x000fea0003800000 */
[----:B------:R-:W0:Y:S01]  /*0160*/  S2UR UR8, SR_CgaCtaId ;  /* 0x00000000000879c3 */ /* 0x000e220000008800 */
[----:B------:R-:W-:Y:S01]  /*0170*/  UMOV UR4, 0x400 ;  /* 0x0000040000047882 */ /* 0x000fe20000000000 */
[----:B------:R-:W-:Y:S01]  /*0180*/  UMOV UR5, 0x1 ;  /* 0x0000000100057882 */ /* 0x000fe20000000000 */
[----:B------:R-:W-:Y:S01]  /*0190*/  UMOV UR6, 0x4 ;  /* 0x0000000400067882 */ /* 0x000fe20000000000 */
[----:B------:R-:W-:Y:S01]  /*01a0*/  ELECT P0, URZ, PT ;  /* 0x00000000003f782f */ /* 0x000fe20003800000 */
[----:B------:R-:W-:-:S04]  /*01b0*/  UIADD3 UR6, -UR6, 0x100000, URZ ;  /* 0x0010000006067890 */ /* 0x000fc8000fffe13f */
[----:B------:R-:W-:Y:S02]  /*01c0*/  USHF.L.U32 UR7, UR6, 0xb, URZ ;  /* 0x0000000b06077899 */ /* 0x000fe4000800063f */
[----:B------:R-:W-:Y:S02]  /*01d0*/  USHF.L.U32 UR6, UR6, 0x1, URZ ;  /* 0x0000000106067899 */ /* 0x000fe4000800063f */
[----:B0-----:R-:W-:Y:S02]  /*01e0*/  ULEA UR8, UR8, UR4, 0x18 ;  /* 0x0000000408087291 */ /* 0x001fe4000f8ec03f */
[----:B------:R-:W-:-:S04]  /*01f0*/  UIADD3 UR4, -UR5, 0x100000, URZ ;  /* 0x0010000005047890 */ /* 0x000fc8000fffe13f */
[----:B------:R-:W-:Y:S02]  /*0200*/  USHF.L.U32 UR5, UR4, 0xb, URZ ;  /* 0x0000000b04057899 */ /* 0x000fe4000800063f */
[----:B------:R-:W-:Y:S01]  /*0210*/  USHF.L.U32 UR4, UR4, 0x1, URZ ;  /* 0x0000000104047899 */ /* 0x000fe2000800063f */
[----:B------:R-:W0:Y:S11]  /*0220*/  FENCE.VIEW.ASYNC.S ;  /* 0x00000000000073c6 */ /* 0x000e360000000000 */
[----:B0-----:R0:W1:Y:S01]  /*0230*/  SYNCS.EXCH.64 URZ, [UR8], UR4 ;  /* 0x00000004083f75b2 */ /* 0x0010620008000100 */
[----:B------:R0:W2:Y:S01]  /*0240*/  SYNCS.EXCH.64 URZ, [UR8+0x20], UR6 ;  /* 0x00002006083f75b2 */ /* 0x0000a20008000100 */
[----:B------:R0:W3:Y:S01]  /*0250*/  SYNCS.EXCH.64 URZ, [UR8+0x8], UR4 ;  /* 0x00000804083f75b2 */ /* 0x0000e20008000100 */
[----:B------:R0:W4:Y:S01]  /*0260*/  SYNCS.EXCH.64 URZ, [UR8+0x28], UR6 ;  /* 0x00002806083f75b2 */ /* 0x0001220008000100 */
[----:B------:R0:W0:Y:S01]  /*0270*/  SYNCS.EXCH.64 URZ, [UR8+0x10], UR4 ;  /* 0x00001004083f75b2 */ /* 0x0000220008000100 */
[----:B------:R0:W0:Y:S01]  /*0280*/  SYNCS.EXCH.64 URZ, [UR8+0x30], UR6 ;  /* 0x00003006083f75b2 */ /* 0x0000220008000100 */
[----:B------:R0:W0:Y:S01]  /*0290*/  SYNCS.EXCH.64 URZ, [UR8+0x18], UR4 ;  /* 0x00001804083f75b2 */ /* 0x0000220008000100 */
[----:B------:R0:W0:Y:S01]  /*02a0*/  SYNCS.EXCH.64 URZ, [UR8+0x38], UR6 ;  /* 0x00003806083f75b2 */ /* 0x0000220008000100 */
[----:B------:R-:W-:Y:S01]  /*02b0*/  NOP ;  /* 0x0000000000007918 */ /* 0x000fe20000000000 */
.L_x_2:
[----:B------:R-:W-:Y:S01]  /*02c0*/  SHF.R.S32.HI R7, RZ, 0x1f, R18 ;  /* 0x0000001fff077819 */ /* 0x000fe20000011412 */
[----:B------:R-:W5:Y:S01]  /*02d0*/  SHFL.IDX PT, R0, R0, RZ, 0x1f ;  /* 0x00001fff00007589 */ /* 0x000f6200000e0000 */
[----:B0-----:R-:W0:Y:S01]  /*02e0*/  S2UR UR8, SR_CTAID.X ;  /* 0x00000000000879c3 */ /* 0x001e220000002500 */
[----:B------:R-:W-:Y:S02]  /*02f0*/  ELECT P0, URZ, PT ;  /* 0x00000000003f782f */ /* 0x000fe40003800000 */
[----:B------:R-:W-:Y:S01]  /*0300*/  LEA.HI R7, R7, R18, RZ, 0x7 ;  /* 0x0000001207077211 */ /* 0x000fe200078f38ff */
[----:B------:R-:W1:Y:S01]  /*0310*/  S2R R4, SR_CTAID.Y ;  /* 0x0000000000047919 */ /* 0x000e620000002600 */
[----:B------:R-:W-:Y:S01]  /*0320*/  ULDC UR4, c[0x0][0x154] ;  /* 0x0000550000047ab9 */ /* 0x000fe20000000800 */
[----:B------:R-:W-:Y:S01]  /*0330*/  NOP ;  /* 0x0000000000007918 */ /* 0x000fe20000000000 */
[----:B------:R-:W-:Y:S01]  /*0340*/  LOP3.LUT R7, R7, 0xffffff80, RZ, 0xc0, !PT ;  /* 0xffffff8007077812 */ /* 0x000fe200078ec0ff */
[----:B------:R-:W-:Y:S01]  /*0350*/  NOP ;  /* 0x0000000000007918 */ /* 0x000fe20000000000 */
[----:B------:R-:W2:Y:S03]  /*0360*/  LDC R12, c[0x0][0x140] ;  /* 0x00005000ff0c7b82 */ /* 0x000ea60000000800 */
[----:B------:R-:W-:-:S05]  /*0370*/  IMAD.IADD R7, R18, 0x1, -R7 ;  /* 0x0000000112077824 */ /* 0x000fca00078e0a07 */
[----:B------:R-:W-:Y:S02]  /*0380*/  SHF.R.S32.HI R6, RZ, 0x1f, R7 ;  /* 0x0000001fff067819 */ /* 0x000fe40000011407 */
[----:B------:R-:W-:Y:S02]  /*0390*/  LOP3.LUT P2, RZ, R7, 0x7, RZ, 0xc0, !PT ;  /* 0x0000000707ff7812 */ /* 0x000fe4000784c0ff */
[----:B------:R-:W-:Y:S02]  /*03a0*/  LEA.HI R6, R6, R7, RZ, 0x3 ;  /* 0x0000000706067211 */ /* 0x000fe400078f18ff */
[----:B-----5:R-:W-:Y:S02]  /*03b0*/  ISETP.NE.OR P0, PT, R0, RZ, !P0 ;  /* 0x000000ff0000720c */ /* 0x020fe40004705670 */
[--C-:B------:R-:W-:Y:S02]  /*03c0*/  SHF.R.S32.HI R0, RZ, 0x3, R6.reuse ;  /* 0x00000003ff007819 */ /* 0x100fe40000011406 */
[----:B------:R-:W-:-:S02]  /*03d0*/  SHF.R.S32.HI R9, RZ, 0x1f, R6 ;  /* 0x0000001fff097819 */ /* 0x000fc40000011406 */
[----:B------:R-:W-:Y:S02]  /*03e0*/  SHF.R.S32.HI R6, RZ, 0x1f, R3 ;  /* 0x0000001fff067819 */ /* 0x000fe40000011403 */
[----:B------:R-:W-:Y:S02]  /*03f0*/  LEA.HI R9, R9, R0, RZ, 0x2 ;  /* 0x0000000009097211 */ /* 0x000fe400078f10ff */
[----:B------:R-:W-:Y:S02]  /*0400*/  LEA.HI R6, R6, R3, RZ, 0x2 ;  /* 0x0000000306067211 */ /* 0x000fe400078f10ff */
[----:B-1----:R-:W-:Y:S01]  /*0410*/  I2FP.F32.U32 R8, R4 ;  /* 0x0000000400087245 */ /* 0x002fe20000201000 */
[----:B------:R-:W-:Y:S01]  /*0420*/  VOTEU.ALL UP0, P0 ;  /* 0x00000000003f7886 */ /* 0x000fe20000000000 */
[----:B------:R-:W-:Y:S01]  /*0430*/  LOP3.LUT R6, R6, 0x3ffffffc, RZ, 0xc0, !PT ;  /* 0x3ffffffc06067812 */ /* 0x000fe200078ec0ff */
[----:B------:R-:W-:Y:S01]  /*0440*/  VOTEU.ALL UP1, P0 ;  /* 0x00000000003f7886 */ /* 0x000fe20000020000 */
[----:B------:R-:W-:Y:S01]  /*0450*/  LOP3.LUT R9, R9, 0xfffffffc, RZ, 0xc0, !PT ;  /* 0xfffffffc09097812 */ /* 0x000fe200078ec0ff */
[----:B------:R-:W-:Y:S01]  /*0460*/  FMUL R10, R8, UR4 ;  /* 0x00000004080a7c20 */ /* 0x000fe20008400000 */
[----:B------:R-:W1:Y:S01]  /*0470*/  @!UP0 S2UR UR7, SR_CgaCtaId ;  /* 0x00000000000789c3 */ /* 0x000e620000008800 */
[----:B------:R-:W-:Y:S01]  /*0480*/  IMAD.IADD R11, R3, 0x1, -R6 ;  /* 0x00000001030b7824 */ /* 0x000fe200078e0a06 */
[----:B0-----:R-:W-:Y:S01]  /*0490*/  I2FP.F32.U32 R6, UR8 ;  /* 0x0000000800067c45 */ /* 0x001fe20008201000 */
[----:B------:R-:W-:Y:S01]  /*04a0*/  IMAD.IADD R0, R0, 0x1, -R9 ;  /* 0x0000000100007824 */ /* 0x000fe200078e0a09 */
[----:B------:R-:W-:Y:S01]  /*04b0*/  ULDC UR4, c[0x0][0x150] ;  /* 0x0000540000047ab9 */ /* 0x000fe20000000800 */
[----:B------:R-:W0:Y:S01]  /*04c0*/  F2I.U32.TRUNC.NTZ R10, R10 ;  /* 0x0000000a000a7305 */ /* 0x000e22000020f000 */
[----:B------:R-:W-:Y:S01]  /*04d0*/  SHF.R.S32.HI R3, RZ, 0x1f, R2 ;  /* 0x0000001fff037819 */ /* 0x000fe20000011402 */
[----:B------:R-:W-:Y:S01]  /*04e0*/  FMUL R6, R6, UR4 ;  /* 0x0000000406067c20 */ /* 0x000fe20008400000 */
[----:B------:R-:W5:Y:S01]  /*04f0*/  LDC R9, c[0x0][0x148] ;  /* 0x00005200ff097b82 */ /* 0x000f620000000800 */
[----:B------:R-:W-:Y:S01]  /*0500*/  IMAD R11, R11, 0x4, R0 ;  /* 0x000000040b0b7824 */ /* 0x000fe200078e0200 */
[----:B------:R-:W-:Y:S01]  /*0510*/  LEA.HI R3, R3, R2, RZ, 0x2 ;  /* 0x0000000203037211 */ /* 0x000fe200078f10ff */
[----:B------:R-:W-:Y:S01]  /*0520*/  UMOV UR4, 0x20 ;  /* 0x0000002000047882 */ /* 0x000fe20000000000 */
[----:B------:R-:W-:Y:S01]  /*0530*/  @!UP0 UMOV UR6, 0x400 ;  /* 0x0000040000068882 */ /* 0x000fe20000000000 */
[----:B------:R-:W3:Y:S01]  /*0540*/  F2I.U32.TRUNC.NTZ R6, R6 ;  /* 0x0000000600067305 */ /* 0x000ee2000020f000 */
[----:B------:R-:W-:Y:S01]  /*0550*/  LOP3.LUT R3, R3, 0xfffffffc, RZ, 0xc0, !PT ;  /* 0xfffffffc03037812 */ /* 0x000fe200078ec0ff */
[----:B------:R-:W-:Y:S01]  /*0560*/  IMAD.SHL.U32 R22, R11, 0x4, RZ ;  /* 0x000000040b167824 */ /* 0x000fe200078e00ff */
[----:B------:R-:W4:Y:S01]  /*0570*/  LDC R8, c[0x0][0x144] ;  /* 0x00005100ff087b82 */ /* 0x000f220000000800 */
[----:B------:R-:W-:-:S04]  /*0580*/  @!UP0 UIADD3 UR4, -UR4, 0x100000, URZ ;  /* 0x0010000004048890 */ /* 0x000fc8000fffe13f */
[----:B------:R-:W-:Y:S02]  /*0590*/  @!UP0 USHF.L.U32 UR5, UR4, 0xb, URZ ;  /* 0x0000000b04058899 */ /* 0x000fe4000800063f */
[----:B------:R-:W-:Y:S01]  /*05a0*/  @!UP0 USHF.L.U32 UR4, UR4, 0x1, URZ ;  /* 0x0000000104048899 */ /* 0x000fe2000800063f */
[----:B--2---:R-:W-:Y:S01]  /*05b0*/  ISETP.EQ.U32.AND P3, PT, R12, 0x1, PT ;  /* 0x000000010c00780c */ /* 0x004fe20003f62070 */
[----:B------:R-:W-:Y:S01]  /*05c0*/  IMAD.IADD R0, R2, 0x1, -R3 ;  /* 0x0000000102007824 */ /* 0x000fe200078e0a03 */
[----:B------:R-:W-:Y:S01]  /*05d0*/  LOP3.LUT R22, R11, 0xc, R22, 0x78, !PT ;  /* 0x0000000c0b167812 */ /* 0x000fe200078e7816 */
[----:B0-----:R-:W-:Y:S01]  /*05e0*/  IMAD.MOV R14, RZ, RZ, -R10 ;  /* 0x000000ffff0e7224 */ /* 0x001fe200078e0a0a */
[----:B-1----:R-:W-:Y:S02]  /*05f0*/  @!UP0 ULEA UR6, UR7, UR6, 0x18 ;  /* 0x0000000607068291 */ /* 0x002fe4000f8ec03f */
[----:B------:R-:W-:Y:S01]  /*0600*/  ISETP.NE.AND P1, PT, R0, 0x3, PT ;  /* 0x000000030000780c */ /* 0x000fe20003f25270 */
[----:B------:R-:W-:Y:S01]  /*0610*/  VOTEU.ALL UP0, P0 ;  /* 0x00000000003f7886 */ /* 0x000fe20000000000 */
[----:B------:R-:W-:Y:S01]  /*0620*/  ISETP.LT.U32.AND P0, PT, R22, 0x2, !P2 ;  /* 0x000000021600780c */ /* 0x000fe20005701070 */
[----:B---3--:R-:W-:Y:S01]  /*0630*/  IMAD.MOV R3, RZ, RZ, -R6 ;  /* 0x000000ffff037224 */ /* 0x008fe200078e0a06 */
[----:B------:R-:W-:-:S02]  /*0640*/  ISETP.EQ.OR P1, PT, R0, RZ, !P1 ;  /* 0x000000ff0000720c */ /* 0x000fc40004f22670 */
[----:B------:R-:W-:Y:S01]  /*0650*/  ISETP.NE.AND P2, PT, R5, RZ, PT ;  /* 0x000000ff0500720c */ /* 0x000fe20003f45270 */
[----:B-----5:R-:W-:Y:S01]  /*0660*/  IMAD R7, R9, R14, R4 ;  /* 0x0000000e09077224 */ /* 0x020fe200078e0204 */
[----:B------:R-:W-:Y:S01]  /*0670*/  ISETP.EQ.AND P1, PT, R5, RZ, P1 ;  /* 0x000000ff0500720c */ /* 0x000fe20000f22270 */
[----:B------:R-:W0:Y:S02]  /*0680*/  FENCE.VIEW.ASYNC.S ;  /* 0x00000000000073c6 */ /* 0x000e240000000000 */
[----:B0-----:R0:W1:Y:S01]  /*0690*/  @!UP0 SYNCS.EXCH.64 URZ, [UR6+0x50], UR4 ;  /* 0x00005004063f85b2 */ /* 0x0010620008000100 */
[----:B------:R-:W-:Y:S02]  /*06a0*/  ISETP.NE.AND P4, PT, R7, R22, PT ;  /* 0x000000160700720c */ /* 0x000fe40003f85270 */
[----:B------:R-:W-:Y:S01]  /*06b0*/  SEL R19, RZ, 0x1, !P1 ;  /* 0x00000001ff137807 */ /* 0x000fe20004800000 */
[----:B----4-:R-:W-:Y:S02]  /*06c0*/  IMAD R3, R8, R3, UR8 ;  /* 0x0000000808037e24 */ /* 0x010fe4000f8e0203 */
[----:B------:R-:W-:-:S03]  /*06d0*/  VIADD R8, R5, 0xffffffff ;  /* 0xffffffff05087836 */ /* 0x000fc60000000000 */
[----:B------:R-:W-:Y:S02]  /*06e0*/  ISETP.EQ.OR P4, PT, R3, RZ, !P4 ;  /* 0x000000ff0300720c */ /* 0x000fe40006782670 */
[----:B------:R-:W-:Y:S02]  /*06f0*/  ISETP.GE.U32.AND P5, PT, R8, 0x2, PT ;  /* 0x000000020800780c */ /* 0x000fe40003fa6070 */
[----:B------:R-:W-:Y:S02]  /*0700*/  PLOP3.LUT P0, PT, P0, P4, PT, 0x80, 0x0 ;  /* 0x000000000000781c */ /* 0x000fe40000709070 */
[----:B------:R-:W-:Y:S01]  /*0710*/  SEL R19, R19, 0x2, P5 ;  /* 0x0000000213137807 */ /* 0x000fe20002800000 */
[----:B------:R0:W2:Y:S01]  /*0720*/  @!UP1 SYNCS.EXCH.64 URZ, [UR6+0x58], UR4 ;  /* 0x00005804063f95b2 */ /* 0x0000a20008000100 */
[----:B------:R-:W-:Y:S01]  /*0730*/  P2R R90, PR, RZ, 0x1 ;  /* 0x00000001ff5a7803 */ /* 0x000fe20000000000 */
[----:B------:R-:W-:Y:S01]  /*0740*/  NOP ;  /* 0x0000000000007918 */ /* 0x000fe20000000000 */
[----:B------:R-:W-:Y:S07]  /*0750*/  @!P3 BRA `(.L_x_3) ;  /* 0x000000000008b947 */ /* 0x000fee0003800000 */
[----:B-12---:R-:W-:Y:S01]  /*0760*/  UCGABAR_ARV ;  /* 0x00000000000079c7 */ /* 0x006fe20008000000 */
[----:B------:R-:W-:Y:S05]  /*0770*/  BRA `(.L_x_4) ;  /* 0x0000000000047947 */ /* 0x000fea0003800000 */
.L_x_3:
[----:B-12---:R-:W-:Y:S01]  /*0780*/  NOP ;  /* 0x0000000000007918 */ /* 0x006fe20000000000 */
.L_x_4:
[----:B------:R-:W1:Y:S01]  /*0790*/  LDC R2, c[0x0][0x65c] ;  /* 0x00019700ff027b82 */ /* 0x000e620000000800 */
[----:B------:R-:W-:Y:S02]  /*07a0*/  IMAD.U32 R6, RZ, RZ, UR8 ;  /* 0x00000008ff067e24 */ /* 0x000fe4000f8e00ff */
[----:B------:R-:W-:Y:S01]  /*07b0*/  IMAD.MOV.U32 R7, RZ, RZ, RZ ;  /* 0x000000ffff077224 */ /* 0x000fe200078e00ff */
[----:B-1----:R-:W-:-:S04]  /*07c0*/  ISETP.NE.AND P1, PT, R2, 0x1, PT ;  /* 0x000000010200780c */ /* 0x002fc80003f25270 */
[----:B------:R-:W-:-:S09]  /*07d0*/  P2R R5, PR, RZ, 0x2 ;  /* 0x00000002ff057803 */ /* 0x000fd20000000000 */
[----:B------:R-:W1:Y:S01]  /*07e0*/  @P1 LDC R17, c[0x0][0x10] ;  /* 0x00000400ff111b82 */ /* 0x000e620000000800 */
[----:B------:R-:W-:Y:S02]  /*07f0*/  @P1 IMAD.MOV.U32 R5, RZ, RZ, RZ ;  /* 0x000000ffff051224 */ /* 0x000fe400078e00ff */
[----:B------:R-:W-:-:S05]  /*0800*/  @P1 IMAD.MOV.U32 R13, RZ, RZ, RZ ;  /* 0x000000ffff0d1224 */ /* 0x000fca00078e00ff */
[----:B------:R-:W2:Y:S01]  /*0810*/  @!P1 LDC R11, c[0x0][0xc] ;  /* 0x00000300ff0b9b82 */ /* 0x000ea20000000800 */
[----:B-1----:R-:W-:-:S04]  /*0820*/  @P1 IMAD.WIDE.U32 R16, R17, UR8, R4 ;  /* 0x0000000811101c25 */ /* 0x002fc8000f8e0004 */
[----:B------:R-:W-:Y:S02]  /*0830*/  @P1 IMAD.IADD R17, R17, 0x1, R13 ;  /* 0x0000000111111824 */ /* 0x000fe400078e020d */
[----:B--2---:R-:W-:-:S04]  /*0840*/  @!P1 IMAD.WIDE.U32 R6, R4, R11, R6 ;  /* 0x0000000b04069225 */ /* 0x004fc800078e0006 */
[----:B------:R-:W-:Y:S02]  /*0850*/  @!P1 IMAD.MOV.U32 R16, RZ, RZ, R6 ;  /* 0x000000ffff109224 */ /* 0x000fe400078e0006 */
[----:B------:R-:W-:Y:S01]  /*0860*/  @!P1 IMAD.MOV.U32 R17, RZ, RZ, R7 ;  /* 0x000000ffff119224 */ /* 0x000fe200078e0007 */
[----:B------:R-:W-:Y:S06]  /*0870*/  @!P3 BRA `(.L_x_5) ;  /* 0x00000000000cb947 */ /* 0x000fec0003800000 */
[----:B------:R-:W-:Y:S01]  /*0880*/  UCGABAR_WAIT ;  /* 0x0000000000007dc7 */ /* 0x000fe20008000000 */
[----:B------:R-:W-:Y:S01]  /*0890*/  CCTL.IVALL ;  /* 0x00000000ff00798f */ /* 0x000fe20002000000 */
[----:B------:R-:W-:Y:S05]  /*08a0*/  BRA `(.L_x_6) ;  /* 0x0000000000047947 */ /* 0x000fea0003800000 */
.L_x_5:
[----:B------:R-:W-:Y:S06]  /*08b0*/  BAR.SYNC.DEFER_BLOCKING 0x0 ;  /* 0x0000000000007b1d */ /* 0x000fec0000010000 */
.L_x_6:
[----:B------:R-:W-:Y:S05]  /*08c0*/  @!P2 BRA `(.L_x_7) ;  /* 0x0000005800f8a947 */ /* 0x000fea0003800000 */
[----:B------:R-:W-:-:S13]  /*08d0*/  ISETP.GT.U32.AND P0, PT, R8, 0x1, PT ;  /* 0x000000010800780c */ /* 0x000fda0003f04070 */
[----:B0-----:R-:W-:Y:S05]  /*08e0*/  @P0 EXIT ;  /* 0x000000000000094d */ /* 0x001fea0003800000 */
[----:B------:R-:W-:Y:S01]  /*08f0*/  ULDC.64 UR4, c[0x0][0x650] ;  /* 0x0001940000047ab9 */ /* 0x000fe20000000a00 */
[----:B------:R-:W-:Y:S01]  /*0900*/  PRMT R0, RZ, 0x7610, R0 ;  /* 0x00007610ff007816 */ /* 0x000fe20000000000 */
[----:B------:R-:W-:Y:S01]  /*0910*/  IMAD.MOV.U32 R92, RZ, RZ, -0x1 ;  /* 0xffffffffff5c7424 */ /* 0x000fe200078e00ff */
[----:B------:R-:W-:Y:S01]  /*0920*/  ISETP.GE.U32.AND P0, PT, R16, UR4, PT ;  /* 0x0000000410007c0c */ /* 0x000fe2000bf06070 */
[----:B------:R-:W-:Y:S02]  /*0930*/  IMAD.MOV.U32 R93, RZ, RZ, -0x1 ;  /* 0xffffffffff5d7424 */ /* 0x000fe400078e00ff */
[----:B------:R-:W-:Y:S01]  /*0940*/  IMAD.MOV.U32 R89, RZ, RZ, -0x1 ;  /* 0xffffffffff597424 */ /* 0x000fe200078e00ff */
[----:B------:R-:W-:-:S13]  /*0950*/  ISETP.GE.U32.AND.EX P0, PT, R17, UR5, PT, P0 ;  /* 0x0000000511007c0c */ /* 0x000fda000bf06100 */
[----:B------:R-:W-:Y:S05]  /*0960*/  @P0 BRA `(.L_x_8) ;  /* 0x0000000400280947 */ /* 0x000fea0003800000 */
[----:B------:R-:W0:Y:S01]  /*0970*/  LDC.64 R20, c[0x0][0x628] ;  /* 0x00018a00ff147b82 */ /* 0x000e220000000a00 */
[----:B------:R-:W-:Y:S02]  /*0980*/  IMAD.MOV.U32 R6, RZ, RZ, R16 ;  /* 0x000000ffff067224 */ /* 0x000fe400078e0010 */
[----:B------:R-:W-:-:S05]  /*0990*/  IMAD.MOV.U32 R7, RZ, RZ, R17 ;  /* 0x000000ffff077224 */ /* 0x000fca00078e0011 */
[----:B------:R-:W1:Y:S08]  /*09a0*/  LDC R0, c[0x0][0x630] ;  /* 0x00018c00ff007b82 */ /* 0x000e700000000800 */
[----:B------:R-:W2:Y:S01]  /*09b0*/  LDC.64 R24, c[0x0][0x620] ;  /* 0x00018800ff187b82 */ /* 0x000ea20000000a00 */
[----:B0-----:R-:W-:-:S04]  /*09c0*/  ISETP.NE.U32.AND P0, PT, R20, RZ, PT ;  /* 0x000000ff1400720c */ /* 0x001fc80003f05070 */
[----:B------:R-:W-:-:S13]  /*09d0*/  ISETP.NE.AND.EX P0, PT, R21, RZ, PT, P0 ;  /* 0x000000ff1500720c */ /* 0x000fda0003f05300 */
[----:B-12---:R-:W-:Y:S05]  /*09e0*/  @!P0 BRA `(.L_x_9) ;  /* 0x0000000000288947 */ /* 0x006fea0003800000 */
[----:B------:R-:W0:Y:S02]  /*09f0*/  LDC R13, c[0x0][0x634] ;  /* 0x00018d00ff0d7b82 */ /* 0x000e240000000800 */
[----:B0-----:R-:W-:-:S05]  /*0a00*/  IADD3 R13, P0, R16, R13, RZ ;  /* 0x0000000d100d7210 */ /* 0x001fca0007f1e0ff */
[----:B------:R-:W-:-:S04]  /*0a10*/  IMAD.X R15, RZ, RZ, R17, P0 ;  /* 0x000000ffff0f7224 */ /* 0x000fc800000e0611 */
[----:B------:R-:W-:-:S04]  /*0a20*/  IMAD.WIDE.U32 R6, R15, R20, RZ ;  /* 0x000000140f067225 */ /* 0x000fc800078e00ff */
[----:B------:R-:W-:-:S04]  /*0a30*/  IMAD.WIDE.U32 R10, P0, R13, R21, R6 ;  /* 0x000000150d0a7225 */ /* 0x000fc80007800006 */
[----:B------:R-:W-:-:S04]  /*0a40*/  IMAD.WIDE.U32 R6, R13, R20, RZ ;  /* 0x000000140d067225 */ /* 0x000fc800078e00ff */
[----:B------:R-:W-:Y:S01]  /*0a50*/  IMAD.X R13, RZ, RZ, RZ, P0 ;  /* 0x000000ffff0d7224 */ /* 0x000fe200000e06ff */
[----:B------:R-:W-:Y:S01]  /*0a60*/  IADD3 RZ, P0, R7, R10, RZ ;  /* 0x0000000a07ff7210 */ /* 0x000fe20007f1e0ff */
[----:B------:R-:W-:-:S04]  /*0a70*/  IMAD.MOV.U32 R12, RZ, RZ, R11 ;  /* 0x000000ffff0c7224 */ /* 0x000fc800078e000b */
[----:B------:R-:W-:-:S08]  /*0a80*/  IMAD.WIDE.U32.X R6, R15, R21, R12, P0 ;  /* 0x000000150f067225 */ /* 0x000fd000000e040c */
.L_x_9:
[----:B------:R-:W0:Y:S01]  /*0a90*/  LDC.64 R20, c[0x0][0x640] ;  /* 0x00019000ff147b82 */ /* 0x000e220000000a00 */
[--C-:B------:R-:W-:Y:S01]  /*0aa0*/  SHF.R.U64 R89, R6, R0, R7.reuse ;  /* 0x0000000006597219 */ /* 0x100fe20000001207 */
[----:B------:R-:W-:Y:S01]  /*0ab0*/  IMAD R28, R9, R14, R4 ;  /* 0x0000000e091c7224 */ /* 0x000fe200078e0204 */
[----:B------:R-:W-:Y:S02]  /*0ac0*/  SHF.R.U32.HI R0, RZ, R0, R7 ;  /* 0x00000000ff007219 */ /* 0x000fe40000011607 */
[----:B------:R-:W-:-:S03]  /*0ad0*/  IADD3 R5, P0, RZ, -R89, RZ ;  /* 0x80000059ff057210 */ /* 0x000fc60007f1e0ff */
[----:B------:R-:W1:Y:S02]  /*0ae0*/  LDC R8, c[0x0][0x618] ;  /* 0x00018600ff087b82 */ /* 0x000e640000000800 */
[----:B------:R-:W-:-:S04]  /*0af0*/  IMAD.X R7, RZ, RZ, ~R0, P0 ;  /* 0x000000ffff077224 */ /* 0x000fc800000e0e00 */
[-C--:B------:R-:W-:Y:S02]  /*0b00*/  IMAD R0, R7, R24.reuse, RZ ;  /* 0x0000001807007224 */ /* 0x080fe400078e02ff */
[----:B------:R-:W2:Y:S01]  /*0b10*/  LDC R11, c[0x0][0x608] ;  /* 0x00018200ff0b7b82 */ /* 0x000ea20000000800 */
[----:B------:R-:W-:-:S04]  /*0b20*/  IMAD.WIDE.U32 R6, R5, R24, R16 ;  /* 0x0000001805067225 */ /* 0x000fc800078e0010 */
[----:B------:R-:W-:Y:S02]  /*0b30*/  IMAD R5, R5, R25, R0 ;  /* 0x0000001905057224 */ /* 0x000fe400078e0200 */
[----:B------:R-:W-:Y:S01]  /*0b40*/  IMAD.MOV.U32 R25, RZ, RZ, 0x1 ;  /* 0x00000001ff197424 */ /* 0x000fe200078e00ff */
[----:B------:R-:W3:Y:S01]  /*0b50*/  LDC R12, c[0x0][0x658] ;  /* 0x00019600ff0c7b82 */ /* 0x000ee20000000800 */
[----:B0-----:R-:W-:Y:S01]  /*0b60*/  ISETP.NE.U32.AND P0, PT, R20, RZ, PT ;  /* 0x000000ff1400720c */ /* 0x001fe20003f05070 */
[----:B------:R-:W-:Y:S02]  /*0b70*/  IMAD.IADD R5, R7, 0x1, R5 ;  /* 0x0000000107057824 */ /* 0x000fe400078e0205 */
[----:B------:R-:W-:Y:S01]  /*0b80*/  IMAD.MOV.U32 R7, RZ, RZ, -0x1 ;  /* 0xffffffffff077424 */ /* 0x000fe200078e00ff */
[----:B------:R-:W-:-:S03]  /*0b90*/  ISETP.NE.AND.EX P0, PT, R21, RZ, PT, P0 ;  /* 0x000000ff1500720c */ /* 0x000fc60003f05300 */
[----:B------:R-:W0:Y:S01]  /*0ba0*/  LDC R15, c[0x0][0x600] ;  /* 0x00018000ff0f7b82 */ /* 0x000e220000000800 */
[-CC-:B-1----:R-:W-:Y:S02]  /*0bb0*/  SHF.R.U64 R13, R6, R8.reuse, R5.reuse ;  /* 0x00000008060d7219 */ /* 0x182fe40000001205 */
[----:B------:R-:W-:-:S05]  /*0bc0*/  SHF.R.U32.HI R0, RZ, R8, R5 ;  /* 0x00000008ff007219 */ /* 0x000fca0000011605 */
[----:B------:R-:W1:Y:S01]  /*0bd0*/  LDC R23, c[0x0][0x648] ;  /* 0x00019200ff177b82 */ /* 0x000e620000000800 */
[-CC-:B--2---:R-:W-:Y:S02]  /*0be0*/  SHF.R.U64 R27, R13, R11.reuse, R0.reuse ;  /* 0x0000000b0d1b7219 */ /* 0x184fe40000001200 */
[----:B------:R-:W-:-:S05]  /*0bf0*/  SHF.R.U32.HI R5, RZ, R11, R0 ;  /* 0x0000000bff057219 */ /* 0x000fca0000011600 */
[----:B------:R-:W2:Y:S01]  /*0c00*/  LDC R24, c[0x0][0x638] ;  /* 0x00018e00ff187b82 */ /* 0x000ea20000000800 */
[-CC-:B---3--:R-:W-:Y:S02]  /*0c10*/  SHF.R.U64 R14, R27, R12.reuse, R5.reuse ;  /* 0x0000000c1b0e7219 */ /* 0x188fe40000001205 */
[-C--:B------:R-:W-:Y:S02]  /*0c20*/  SHF.L.U32 R0, R7, R12.reuse, RZ ;  /* 0x0000000c07007219 */ /* 0x080fe400000006ff */
[----:B------:R-:W-:Y:S01]  /*0c30*/  SHF.R.U32.HI R5, RZ, R12, R5 ;  /* 0x0000000cff057219 */ /* 0x000fe20000011605 */
[----:B------:R-:W-:Y:S01]  /*0c40*/  IMAD.MOV.U32 R4, RZ, RZ, R14 ;  /* 0x000000ffff047224 */ /* 0x000fe200078e000e */
[----:B------:R-:W-:Y:S01]  /*0c50*/  LOP3.LUT R10, RZ, R0, RZ, 0x33, !PT ;  /* 0x00000000ff0a7212 */ /* 0x000fe200078e33ff */
[----:B------:R-:W3:Y:S01]  /*0c60*/  LDC R26, c[0x0][0x610] ;  /* 0x00018400ff1a7b82 */ /* 0x000ee20000000800 */
[----:B------:R-:W-:Y:S05]  /*0c70*/  @!P0 BRA `(.L_x_10) ;  /* 0x0000000000288947 */ /* 0x000fea0003800000 */
[----:B------:R-:W4:Y:S02]  /*0c80*/  LDC R9, c[0x0][0x64c] ;  /* 0x00019300ff097b82 */ /* 0x000f240000000800 */
[----:B----4-:R-:W-:-:S05]  /*0c90*/  IADD3 R9, P0, R14, R9, RZ ;  /* 0x000000090e097210 */ /* 0x010fca0007f1e0ff */
        /* <DEDUP_REMOVED lines=8> */
.L_x_10:
[----:B-1----:R-:W-:Y:S01]  /*0d20*/  SHF.R.U64 R4, R4, R23, R5 ;  /* 0x0000001704047219 */ /* 0x002fe20000001205 */
[----:B0-----:R-:W-:Y:S01]  /*0d30*/  VIADD R6, R15, 0xffffffff ;  /* 0xffffffff0f067836 */ /* 0x001fe20000000000 */
[----:B------:R-:W-:Y:S02]  /*0d40*/  SHF.L.U32 R0, R25, R12, RZ ;  /* 0x0000000c19007219 */ /* 0x000fe400000006ff */
[----:B------:R-:W-:Y:S01]  /*0d50*/  LOP3.LUT R5, R27, R10, RZ, 0xc0, !PT ;  /* 0x0000000a1b057212 */ /* 0x000fe200078ec0ff */
[----:B------:R-:W-:Y:S01]  /*0d60*/  IMAD.MOV R7, RZ, RZ, -R4 ;  /* 0x000000ffff077224 */ /* 0x000fe200078e0a04 */
[----:B------:R-:W-:Y:S02]  /*0d70*/  SEL R3, R3, R28, !P1 ;  /* 0x0000001c03037207 */ /* 0x000fe40004800000 */
[----:B------:R-:W-:Y:S01]  /*0d80*/  LOP3.LUT R6, R13, R6, RZ, 0xc0, !PT ;  /* 0x000000060d067212 */ /* 0x000fe200078ec0ff */
[----:B------:R-:W-:Y:S02]  /*0d90*/  IMAD R4, R0, R4, R5 ;  /* 0x0000000400047224 */ /* 0x000fe400078e0205 */
[----:B--2---:R-:W-:-:S02]  /*0da0*/  IMAD R0, R7, R24, R14 ;  /* 0x0000001807007224 */ /* 0x004fc400078e020e */
[----:B---3--:R-:W-:Y:S02]  /*0db0*/  IMAD R3, R4, R26, R3 ;  /* 0x0000001a04037224 */ /* 0x008fe400078e0203 */
[----:B------:R-:W-:Y:S02]  /*0dc0*/  IMAD R92, R0, R15, R6 ;  /* 0x0000000f005c7224 */ /* 0x000fe400078e0206 */
[----:B------:R-:W-:-:S03]  /*0dd0*/  IMAD.MOV.U32 R4, RZ, RZ, 0x1 ;  /* 0x00000001ff047424 */ /* 0x000fc600078e00ff */
[----:B------:R-:W-:Y:S02]  /*0de0*/  SEL R93, R92, R3, !P1 ;  /* 0x000000035c5d7207 */ /* 0x000fe40004800000 */
[----:B------:R-:W-:Y:S02]  /*0df0*/  PRMT R0, R4, 0x7610, R0 ;  /* 0x0000761004007816 */ /* 0x000fe40000000000 */
[----:B------:R-:W-:-:S07]  /*0e00*/  SEL R92, R3, R92, !P1 ;  /* 0x0000005c035c7207 */ /* 0x000fce0004800000 */
.L_x_8:
[----:B------:R-:W-:-:S08]  /*0e10*/  NOP ;  /* 0x0000000000007918 */ /* 0x000fd00000000000 */
[----:B------:R-:W0:Y:S02]  /*0e20*/  USETMAXREG.TRY_ALLOC.CTAPOOL UP0, 0xe8 ;  /* 0x000000e8000079c8 */ /* 0x000e240008000600 */
[----:B0-----:R-:W-:-:S13]  /*0e30*/  PLOP3.LUT P0, PT, PT, PT, UP0, 0x80, 0x0 ;  /* 0x000000000000781c */ /* 0x001fda0003f0f008 */
[----:B------:R-:W-:Y:S05]  /*0e40*/  @!P0 BRA `(.L_x_8) ;  /* 0xfffffffc00f08947 */ /* 0x000fea000383ffff */
[----:B------:R-:W-:Y:S01]  /*0e50*/  ULDC.64 UR4, c[0x0][0x598] ;  /* 0x0001660000047ab9 */ /* 0x000fe20000000a00 */
[----:B------:R-:W-:Y:S01]  /*0e60*/  ULDC.64 UR36, c[0x0][0x208] ;  /* 0x0000820000247ab9 */ /* 0x000fe20000000a00 */
[----:B------:R-:W-:-:S04]  /*0e70*/  ISETP.NE.U32.AND P0, PT, RZ, UR4, PT ;  /* 0x00000004ff007c0c */ /* 0x000fc8000bf05070 */
[----:B------:R-:W-:-:S13]  /*0e80*/  ISETP.NE.AND.EX P0, PT, RZ, UR5, PT, P0 ;  /* 0x00000005ff007c0c */ /* 0x000fda000bf05300 */
[----:B------:R-:W-:Y:S05]  /*0e90*/  @!P0 BRA `(.L_x_11) ;  /* 0x00000000001c8947 */ /* 0x000fea0003800000 */
[----:B------:R-:W0:Y:S02]  /*0ea0*/  LDC.64 R4, c[0x0][0x598] ;  /* 0x00016600ff047b82 */ /* 0x000e240000000a00 */
[----:B0-----:R-:W2:Y:S02]  /*0eb0*/  LDG.E.64 R4, desc[UR36][R4.64] ;  /* 0x0000002404047981 */ /* 0x001ea4000c1e1b00 */
[----:B--2---:R-:W-:-:S04]  /*0ec0*/  ISETP.NE.U32.AND P0, PT, R4, RZ, PT ;  /* 0x000000ff0400720c */ /* 0x004fc80003f05070 */
[----:B------:R-:W-:-:S13]  /*0ed0*/  ISETP.NE.AND.EX P0, PT, R5, RZ, PT, P0 ;  /* 0x000000ff0500720c */ /* 0x000fda0003f05300 */
[----:B------:R-:W-:Y:S05]  /*0ee0*/  @!P0 BRA `(.L_x_11) ;  /* 0x0000000000088947 */ /* 0x000fea0003800000 */
[----:B------:R0:W5:Y:S01]  /*0ef0*/  LD.E R23, desc[UR36][R4.64] ;  /* 0x0000002404177980 */ /* 0x000162000c101900 */
[----:B------:R-:W-:Y:S05]  /*0f00*/  BRA `(.L_x_12) ;  /* 0x0000000000247947 */ /* 0x000fea0003800000 */
.L_x_11:
[----:B------:R-:W-:Y:S02]  /*0f10*/  ULDC.64 UR4, c[0x0][0x588] ;  /* 0x0001620000047ab9 */ /* 0x000fe40000000a00 */
[----:B------:R-:W-:-:S04]  /*0f20*/  ISETP.NE.U32.AND P0, PT, RZ, UR4, PT ;  /* 0x00000004ff007c0c */ /* 0x000fc8000bf05070 */
[----:B------:R-:W-:-:S13]  /*0f30*/  ISETP.NE.AND.EX P0, PT, RZ, UR5, PT, P0 ;  /* 0x00000005ff007c0c */ /* 0x000fda000bf05300 */
[----:B------:R-:W-:Y:S05]  /*0f40*/  @!P0 BRA `(.L_x_13) ;  /* 0x00000000000c8947 */ /* 0x000fea0003800000 */
[----:B------:R-:W0:Y:S02]  /*0f50*/  LDC.64 R4, c[0x0][0x588] ;  /* 0x00016200ff047b82 */ /* 0x000e240000000a00 */
[----:B0-----:R1:W5:Y:S01]  /*0f60*/  LDG.E R23, desc[UR36][R4.64] ;  /* 0x0000002404177981 */ /* 0x001362000c1e1900 */
[----:B------:R-:W-:Y:S05]  /*0f70*/  BRA `(.L_x_12) ;  /* 0x0000000000087947 */ /* 0x000fea0003800000 */
.L_x_13:
[----:B------:R-:W-:Y:S02]  /*0f80*/  ULDC UR4, c[0x0][0x580] ;  /* 0x0001600000047ab9 */ /* 0x000fe40000000800 */
[----:B------:R-:W-:-:S07]  /*0f90*/  IMAD.U32 R23, RZ, RZ, UR4 ;  /* 0x00000004ff177e24 */ /* 0x000fce000f8e00ff */
.L_x_12:
[----:B------:R-:W-:Y:S02]  /*0fa0*/  ULDC.64 UR4, c[0x0][0x5a0] ;  /* 0x0001680000047ab9 */ /* 0x000fe40000000a00 */
[----:B------:R-:W-:-:S04]  /*0fb0*/  ISETP.NE.U32.AND P0, PT, RZ, UR4, PT ;  /* 0x00000004ff007c0c */ /* 0x000fc8000bf05070 */
[----:B------:R-:W-:-:S13]  /*0fc0*/  ISETP.NE.AND.EX P0, PT, RZ, UR5, PT, P0 ;  /* 0x00000005ff007c0c */ /* 0x000fda000bf05300 */
[----:B------:R-:W-:Y:S05]  /*0fd0*/  @!P0 BRA `(.L_x_14) ;  /* 0x00000000001c8947 */ /* 0x000fea0003800000 */
[----:B01----:R-:W0:Y:S02]  /*0fe0*/  LDC.64 R4, c[0x0][0x5a0] ;  /* 0x00016800ff047b82 */ /* 0x003e240000000a00 */
[----:B0-----:R-:W2:Y:S02]  /*0ff0*/  LDG.E.64 R4, desc[UR36][R4.64] ;  /* 0x0000002404047981 */ /* 0x001ea4000c1e1b00 */
[----:B--2---:R-:W-:-:S04]  /*1000*/  ISETP.NE.U32.AND P0, PT, R4, RZ, PT ;  /* 0x000000ff0400720c */ /* 0x004fc80003f05070 */
[----:B------:R-:W-:-:S13]  /*1010*/  ISETP.NE.AND.EX P0, PT, R5, RZ, PT, P0 ;  /* 0x000000ff0500720c */ /* 0x000fda0003f05300 */
[----:B------:R-:W-:Y:S05]  /*1020*/  @!P0 BRA `(.L_x_14) ;  /* 0x0000000000088947 */ /* 0x000fea0003800000 */
[----:B------:R0:W5:Y:S01]  /*1030*/  LD.E R88, desc[UR36][R4.64] ;  /* 0x0000002404587980 */ /* 0x000162000c101900 */
[----:B------:R-:W-:Y:S05]  /*1040*/  BRA `(.L_x_15) ;  /* 0x0000000000247947 */ /* 0x000fea0003800000 */
.L_x_14:
[----:B------:R-:W-:Y:S02]  /*1050*/  ULDC.64 UR4, c[0x0][0x590] ;  /* 0x0001640000047ab9 */ /* 0x000fe40000000a00 */
[----:B------:R-:W-:-:S04]  /*1060*/  ISETP.NE.U32.AND P0, PT, RZ, UR4, PT ;  /* 0x00000004ff007c0c */ /* 0x000fc8000bf05070 */
[----:B------:R-:W-:-:S13]  /*1070*/  ISETP.NE.AND.EX P0, PT, RZ, UR5, PT, P0 ;  /* 0x00000005ff007c0c */ /* 0x000fda000bf05300 */
[----:B------:R-:W-:Y:S05]  /*1080*/  @!P0 BRA `(.L_x_16) ;  /* 0x00000000000c8947 */ /* 0x000fea0003800000 */
[----:B01----:R-:W0:Y:S02]  /*1090*/  LDC.64 R4, c[0x0][0x590] ;  /* 0x00016400ff047b82 */ /* 0x003e240000000a00 */
[----:B0-----:R1:W5:Y:S01]  /*10a0*/  LDG.E R88, desc[UR36][R4.64] ;  /* 0x0000002404587981 */ /* 0x001362000c1e1900 */
[----:B------:R-:W-:Y:S05]  /*10b0*/  BRA `(.L_x_15) ;  /* 0x0000000000087947 */ /* 0x000fea0003800000 */
.L_x_16:
[----:B------:R-:W-:Y:S02]  /*10c0*/  ULDC UR4, c[0x0][0x584] ;  /* 0x0001610000047ab9 */ /* 0x000fe40000000800 */
[----:B------:R-:W-:-:S07]  /*10d0*/  IMAD.U32 R88, RZ, RZ, UR4 ;  /* 0x00000004ff587e24 */ /* 0x000fce000f8e00ff */
.L_x_15:
[----:B------:R-:W-:-:S13]  /*10e0*/  LOP3.LUT P0, RZ, R0, 0xff, RZ, 0xc0, !PT ;  /* 0x000000ff00ff7812 */ /* 0x000fda000780c0ff */
[----:B------:R-:W-:Y:S05]  /*10f0*/  @!P0 EXIT ;  /* 0x000000000000894d */ /* 0x000fea0003800000 */
[----:B------:R-:W-:Y:S01]  /*1100*/  ULDC UR4, c[0x0][0x28c] ;  /* 0x0000a30000047ab9 */ /* 0x000fe20000000800 */
[----:B------:R-:W-:Y:S01]  /*1110*/  LOP3.LUT R91, R19, 0x1, RZ, 0xfc, !PT ;  /* 0x00000001135b7812 */ /* 0x000fe200078efcff */
[----:B------:R-:W-:Y:S01]  /*1120*/  UIADD3 UR4, UR4, 0x1f, URZ ;  /* 0x0000001f04047890 */ /* 0x000fe2000fffe03f */
[----:B------:R-:W-:Y:S01]  /*1130*/  UMOV UR38, URZ ;  /* 0x0000003f00267c82 */ /* 0x000fe20008000000 */
[----:B------:R-:W-:Y:S02]  /*1140*/  UMOV UR39, URZ ;  /* 0x0000003f00277c82 */ /* 0x000fe40008000000 */
[----:B------:R-:W-:-:S04]  /*1150*/  USHF.R.S32.HI UR5, URZ, 0x1f, UR4 ;  /* 0x0000001f3f057899 */ /* 0x000fc80008011404 */
[----:B------:R-:W-:-:S04]  /*1160*/  ULEA.HI UR5, UR5, UR4, URZ, 0x5 ;  /* 0x0000000405057291 */ /* 0x000fc8000f8f283f */
[----:B------:R-:W-:-:S12]  /*1170*/  USHF.R.S32.HI UR40, URZ, 0x5, UR5 ;  /* 0x000000053f287899 */ /* 0x000fd80008011405 */
.L_x_162:
[----:B------:R-:W-:Y:S01]  /*1180*/  LOP3.LUT R0, R18, 0x80, RZ, 0xc0, !PT ;  /* 0x0000008012007812 */ /* 0x000fe200078ec0ff */
[----:B--2---:R-:W2:Y:S01]  /*1190*/  S2UR UR7, SR_CgaCtaId ;  /* 0x00000000000779c3 */ /* 0x004ea20000008800 */
[----:B------:R-:W-:Y:S02]  /*11a0*/  UMOV UR6, 0x400 ;  /* 0x0000040000067882 */ /* 0x000fe40000000000 */
[----:B------:R-:W-:-:S06]  /*11b0*/  SHF.R.U32.HI R0, RZ, 0x7, R0 ;  /* 0x00000007ff007819 */ /* 0x000fcc0000011600 */
[----:B---3--:R-:W3:Y:S01]  /*11c0*/  SHFL.IDX PT, R0, R0, RZ, 0x1f ;  /* 0x00001fff00007589 */ /* 0x008ee200000e0000 */
[----:B--2---:R-:W-:Y:S01]  /*11d0*/  ULEA UR6, UR7, UR6, 0x18 ;  /* 0x0000000607067291 */ /* 0x004fe2000f8ec03f */
[----:B---3--:R-:W-:-:S13]  /*11e0*/  R2UR UR4, R0 ;  /* 0x00000000000472ca */ /* 0x008fda00000e0000 */
[----:B------:R-:W-:-:S04]  /*11f0*/  ULEA.HI UR5, UR4, UR4, URZ, 0x1 ;  /* 0x0000000404057291 */ /* 0x000fc8000f8f083f */
[----:B------:R-:W-:-:S04]  /*1200*/  ULOP3.LUT UR5, UR5, 0xffffe, URZ, 0xc0, !UPT ;  /* 0x000ffffe05057892 */ /* 0x000fc8000f8ec03f */
[----:B------:R-:W-:-:S03]  /*1210*/  UIADD3 UR5, UR4, -UR5, URZ ;  /* 0x8000000504057290 */ /* 0x000fc6000fffe03f */
[----:B------:R-:W-:Y:S01]  /*1220*/  ULDC UR4, c[0x0][0x28c] ;  /* 0x0000a30000047ab9 */ /* 0x000fe20000000800 */
[----:B------:R-:W-:Y:S01]  /*1230*/  ULEA UR5, UR5, UR6, 0xc ;  /* 0x0000000605057291 */ /* 0x000fe2000f8e603f */
[----:B------:R-:W-:-:S03]  /*1240*/  ISETP.LT.AND P0, PT, RZ, UR4, PT ;  /* 0x00000004ff007c0c */ /* 0x000fc6000bf01270 */
[----:B------:R-:W-:-:S04]  /*1250*/  UIADD3 UR5, UR5, 0x100, URZ ;  /* 0x0000010005057890 */ /* 0x000fc8000fffe03f */
[----:B------:R-:W-:-:S04]  /*1260*/  USHF.R.U32.HI UR5, URZ, 0x4, UR5 ;  /* 0x000000043f057899 */ /* 0x000fc80008011605 */
[----:B------:R-:W-:Y:S02]  /*1270*/  ULOP3.LUT UR41, UR5, 0x3fff, URZ, 0xc0, !UPT ;  /* 0x00003fff05297892 */ /* 0x000fe4000f8ec03f */
[----:B-1--45:R-:W-:Y:S10]  /*1280*/  @P0 BRA `(.L_x_17) ;  /* 0x0000000000400947 */ /* 0x032ff40003800000 */
[----:B------:R-:W-:Y:S01]  /*1290*/  MOV R0, 0x0 ;  /* 0x0000000000007802 */ /* 0x000fe20000000f00 */
[----:B------:R-:W-:Y:S01]  /*12a0*/  ULDC.64 UR4, c[0x4][0x68] ;  /* 0x01001a0000047ab9 */ /* 0x000fe20000000a00 */
[----:B------:R-:W-:Y:S01]  /*12b0*/  ULDC.64 UR6, c[0x4][0x8] ;  /* 0x0100020000067ab9 */ /* 0x000fe20000000a00 */
[----:B01----:R-:W-:Y:S01]  /*12c0*/  IMAD.U32 R4, RZ, RZ, UR4 ;  /* 0x00000004ff047e24 */ /* 0x003fe2000f8e00ff */
[----:B------:R0:W1:Y:S01]  /*12d0*/  LDC.64 R14, c[0x4][R0] ;  /* 0x01000000000e7b82 */ /* 0x0000620000000a00 */
[----:B------:R-:W-:Y:S01]  /*12e0*/  IMAD.U32 R5, RZ, RZ, UR5 ;  /* 0x00000005ff057e24 */ /* 0x000fe2000f8e00ff */
[----:B------:R-:W-:Y:S01]  /*12f0*/  ULDC.64 UR4, c[0x4][0x70] ;  /* 0x01001c0000047ab9 */ /* 0x000fe20000000a00 */
[----:B------:R-:W-:Y:S02]  /*1300*/  IMAD.U32 R10, RZ, RZ, UR6 ;  /* 0x00000006ff0a7e24 */ /* 0x000fe4000f8e00ff */
[----:B------:R-:W-:Y:S02]  /*1310*/  IMAD.U32 R6, RZ, RZ, UR4 ;  /* 0x00000004ff067e24 */ /* 0x000fe4000f8e00ff */
[----:B------:R-:W-:-:S02]  /*1320*/  IMAD.U32 R7, RZ, RZ, UR5 ;  /* 0x00000005ff077e24 */ /* 0x000fc4000f8e00ff */
[----:B------:R-:W-:Y:S02]  /*1330*/  IMAD.U32 R11, RZ, RZ, UR7 ;  /* 0x00000007ff0b7e24 */ /* 0x000fe4000f8e00ff */
[----:B------:R-:W-:Y:S02]  /*1340*/  IMAD.MOV.U32 R8, RZ, RZ, 0x1e1 ;  /* 0x000001e1ff087424 */ /* 0x000fe400078e00ff */
[----:B------:R-:W-:Y:S02]  /*1350*/  IMAD.MOV.U32 R12, RZ, RZ, 0x1 ;  /* 0x00000001ff0c7424 */ /* 0x000fe400078e00ff */
[----:B0-----:R-:W-:-:S07]  /*1360*/  IMAD.MOV.U32 R13, RZ, RZ, RZ ;  /* 0x000000ffff0d7224 */ /* 0x001fce00078e00ff */
[----:B------:R-:W-:-:S07]  /*1370*/  LEPC R20, `(.L_x_17) ;  /* 0x000000001014794e */ /* 0x000fce0000000000 */
[----:B-1---5:R-:W-:Y:S05]  /*1380*/  CALL.ABS.NOINC R14 ;  /* 0x000000000e007343 */ /* 0x022fea0003c00000 */
.L_x_17:
[----:B------:R-:W-:-:S13]  /*1390*/  ISETP.NE.AND P0, PT, R91, 0x3, PT ;  /* 0x000000035b00780c */ /* 0x000fda0003f05270 */
[----:B------:R-:W-:Y:S05]  /*13a0*/  @!P0 BRA `(.L_x_18) ;  /* 0x0000000000048947 */ /* 0x000fea0003800000 */
[----:B------:R-:W-:Y:S01]  /*13b0*/  BPT.TRAP 0x1 ;  /* 0x000000040000795c */ /* 0x000fe20000300000 */
.L_x_18:
[----:B------:R-:W2:Y:S01]  /*13c0*/  S2UR UR5, SR_CgaCtaId ;  /* 0x00000000000579c3 */ /* 0x000ea20000008800 */
[----:B------:R-:W-:Y:S01]  /*13d0*/  UMOV UR4, 0x400 ;  /* 0x0000040000047882 */ /* 0x000fe20000000000 */
[----:B------:R-:W-:Y:S02]  /*13e0*/  IMAD.U32 R0, RZ, RZ, UR38 ;  /* 0x00000026ff007e24 */ /* 0x000fe4000f8e00ff */
[----:B------:R-:W-:-:S03]  /*13f0*/  IMAD.U32 R3, RZ, RZ, UR39 ;  /* 0x00000027ff037e24 */ /* 0x000fc6000f8e00ff */
[----:B------:R-:W-:Y:S01]  /*1400*/  SHF.L.U32 R0, R0, 0x1f, RZ ;  /* 0x0000001f00007819 */ /* 0x000fe200000006ff */
[----:B--2---:R-:W-:-:S06]  /*1410*/  ULEA UR4, UR5, UR4, 0x18 ;  /* 0x0000000405047291 */ /* 0x004fcc000f8ec03f */
[----:B------:R-:W-:-:S04]  /*1420*/  IMAD.U32 R6, RZ, RZ, UR4 ;  /* 0x00000004ff067e24 */ /* 0x000fc8000f8e00ff */
[----:B------:R-:W-:-:S04]  /*1430*/  IMAD R3, R3, 0x8, R6 ;  /* 0x0000000803037824 */ /* 0x000fc800078e0206 */
[----:B------:R2:W3:Y:S01]  /*1440*/  SYNCS.PHASECHK.TRANS64.TRYWAIT P1, [R3+URZ], R0 ;  /* 0x00000000030075a7 */ /* 0x0004e2000802017f */
[----:B------:R-:W-:Y:S05]  /*1450*/  @!P0 BRA `(.L_x_19) ;  /* 0x0000000000048947 */ /* 0x000fea0003800000 */
[----:B------:R-:W-:Y:S01]  /*1460*/  BPT.TRAP 0x1 ;  /* 0x000000040000795c */ /* 0x000fe20000300000 */
.L_x_19:
[----:B---3--:R-:W-:Y:S05]  /*1470*/  @P1 BRA `(.L_x_20) ;  /* 0x0000000000081947 */ /* 0x008fea0003800000 */
[----:B------:R-:W3:Y:S02]  /*1480*/  SYNCS.PHASECHK.TRANS64.TRYWAIT P1, [R3+URZ], R0 ;  /* 0x00000000030075a7 */ /* 0x000ee4000802017f */
[----:B---3--:R-:W-:Y:S05]  /*1490*/  @!P1 BRA `(.L_x_21) ;  /* 0x0000006400709947 */ /* 0x008fea0003800000 */
.L_x_20:
[----:B------:R-:W-:-:S04]  /*14a0*/  UISETP.LT.AND UP0, UPT, UR40, 0x1, UPT ;  /* 0x000000012800788c */ /* 0x000fc8000bf01270 */
[----:B------:R-:W-:-:S06]  /*14b0*/  USEL UR4, UR40, 0x1, UP0 ;  /* 0x0000000128047887 */ /* 0x000fcc0008000000 */
[----:B--23--:R-:W-:Y:S01]  /*14c0*/  IMAD.U32 R0, RZ, RZ, UR4 ;  /* 0x00000004ff007e24 */ /* 0x00cfe2000f8e00ff */
[----:B------:R-:W-:Y:S05]  /*14d0*/  WARPSYNC.ALL ;  /* 0x0000000000007948 */ /* 0x000fea0003800000 */
[----:B------:R-:W-:-:S04]  /*14e0*/  IADD3 R0, -R0, UR40, RZ ;  /* 0x0000002800007c10 */ /* 0x000fc8000fffe1ff */
[----:B------:R-:W-:Y:S02]  /*14f0*/  ISETP.GE.AND P1, PT, R0, 0x1, PT ;  /* 0x000000010000780c */ /* 0x000fe40003f26270 */
[----:B------:R-:W-:Y:S01]  /*1500*/  R2UR UR4, R6 ;  /* 0x00000000060472ca */ /* 0x000fe200000e0000 */
[----:B------:R-:W-:Y:S01]  /*1510*/  ULOP3.LUT UR41, UR41, 0x10000, URZ, 0xfc, !UPT ;  /* 0x0001000029297892 */ /* 0x000fe2000f8efc3f */
[----:B------:R-:W-:Y:S01]  /*1520*/  WARPGROUP.ARRIVE ;  /* 0x00000000000079c5 */ /* 0x000fe20000000000 */
[----:B------:R-:W-:Y:S01]  /*1530*/  UMOV UR5, 0x80000020 ;  /* 0x8000002000057882 */ /* 0x000fe20000000000 */
[----:B------:R-:W-:-:S09]  /*1540*/  UMOV UR7, 0x80000020 ;  /* 0x8000002000077882 */ /* 0x000fd20000000000 */
[----:B------:R-:W-:-:S04]  /*1550*/  UIADD3 UR4, UR4, 0x8100, URZ ;  /* 0x0000810004047890 */ /* 0x000fc8000fffe03f */
[----:B------:R-:W-:-:S04]  /*1560*/  USHF.R.U32.HI UR4, URZ, 0x4, UR4 ;  /* 0x000000043f047899 */ /* 0x000fc80008011604 */
[----:B------:R-:W-:-:S04]  /*1570*/  ULOP3.LUT UR4, UR4, 0x3fff, URZ, 0xc0, !UPT ;  /* 0x00003fff04047892 */ /* 0x000fc8000f8ec03f */
[----:B------:R-:W-:Y:S02]  /*1580*/  ULOP3.LUT UR9, UR4, 0x10000, URZ, 0xfc, !UPT ;  /* 0x0001000004097892 */ /* 0x000fe4000f8efc3f */
[----:B------:R-:W-:Y:S02]  /*1590*/  ULEA UR4, UR39, UR41, 0x9 ;  /* 0x0000002927047291 */ /* 0x000fe4000f8e483f */
[----:B------:R-:W-:-:S09]  /*15a0*/  ULEA UR6, UR39, UR9, 0x9 ;  /* 0x0000000927067291 */ /* 0x000fd2000f8e483f */
[----:B------:R-:W-:Y:S01]  /*15b0*/  HGMMA.64x128x16.F32.BF16 R24, gdesc[UR4], RZ, !UPT, gsb0 ;  /* 0x01e00000041879f0 */ /* 0x000fe2000c0018ff */
[----:B------:R-:W-:Y:S02]  /*15c0*/  UIADD3 UR4, UR4, 0x2, URZ ;  /* 0x0000000204047890 */ /* 0x000fe4000fffe03f */
[----:B------:R-:W-:Y:S01]  /*15d0*/  UIADD3 UR6, UR6, 0x2, URZ ;  /* 0x0000000206067890 */ /* 0x000fe2000fffe03f */
[----:B------:R-:W-:Y:S01]  /*15e0*/  UMOV UR5, 0x80000020 ;  /* 0x8000002000057882 */ /* 0x000fe20000000000 */
[----:B------:R-:W-:Y:S01]  /*15f0*/  UMOV UR7, 0x80000020 ;  /* 0x8000002000077882 */ /* 0x000fe20000000000 */
[----:B------:R-:W-:Y:S02]  /*1600*/  WARPGROUP.DEPBAR.LE gsb0, 0x0 ;  /* 0x00008000000079c5 */ /* 0x000fe40000010000 */
[----:B------:R-:W-:-:S06]  /*1610*/  WARPGROUP.ARRIVE ;  /* 0x00000000000079c5 */ /* 0x000fcc0000000000 */
[----:B------:R-:W-:Y:S03]  /*1620*/  HGMMA.64x128x16.F32.BF16 R24, gdesc[UR4], R24, gsb0 ;  /* 0x01e00000041879f0 */ /* 0x000fe60008001818 */
[----:B------:R-:W-:Y:S02]  /*1630*/  WARPGROUP.DEPBAR.LE gsb0, 0x0 ;  /* 0x00008000000079c5 */ /* 0x000fe40000010000 */
[----:B------:R-:W-:Y:S05]  /*1640*/  @!P1 BRA `(.L_x_22) ;  /* 0x0000000000e49947 */ /* 0x000fea0003800000 */
[----:B------:R-:W-:Y:S02]  /*1650*/  UIADD3 UR4, UR39, 0x1, URZ ;  /* 0x0000000127047890 */ /* 0x000fe4000fffe03f */
[----:B------:R-:W-:Y:S02]  /*1660*/  IMAD.U32 R3, RZ, RZ, UR39 ;  /* 0x00000027ff037e24 */ /* 0x000fe4000f8e00ff */
[----:B------:R-:W-:-:S04]  /*1670*/  UISETP.NE.AND UP0, UPT, UR4, 0x4, UPT ;  /* 0x000000040400788c */ /* 0x000fc8000bf05270 */
[----:B------:R-:W-:Y:S02]  /*1680*/  USEL UR5, URZ, 0x1, UP0 ;  /* 0x000000013f057887 */ /* 0x000fe40008000000 */
[----:B------:R-:W-:Y:S02]  /*1690*/  USEL UR8, UR4, URZ, UP0 ;  /* 0x0000003f04087287 */ /* 0x000fe40008000000 */
[----:B------:R-:W-:-:S06]  /*16a0*/  ULOP3.LUT UR5, UR38, UR5, URZ, 0x3c, !UPT ;  /* 0x0000000526057292 */ /* 0x000fcc000f8e3c3f */
[----:B------:R-:W-:-:S07]  /*16b0*/  IMAD.U32 R7, RZ, RZ, UR5 ;  /* 0x00000005ff077e24 */ /* 0x000fce000f8e00ff */
.L_x_29:
[----:B------:R-:W-:Y:S05]  /*16c0*/  @!P0 BRA `(.L_x_23) ;  /* 0x0000000000048947 */ /* 0x000fea0003800000 */
[----:B------:R-:W-:Y:S01]  /*16d0*/  BPT.TRAP 0x1 ;  /* 0x000000040000795c */ /* 0x000fe20000300000 */
.L_x_23:
[----:B------:R-:W2:Y:S01]  /*16e0*/  S2UR UR5, SR_CgaCtaId ;  /* 0x00000000000579c3 */ /* 0x000ea20000008800 */
[----:B------:R-:W-:Y:S01]  /*16f0*/  UMOV UR4, 0x400 ;  /* 0x0000040000047882 */ /* 0x000fe20000000000 */
[----:B01----:R-:W-:Y:S01]  /*1700*/  IMAD.U32 R5, RZ, RZ, UR8 ;  /* 0x00000008ff057e24 */ /* 0x003fe2000f8e00ff */
[----:B------:R-:W-:Y:S01]  /*1710*/  SHF.L.U32 R4, R7, 0x1f, RZ ;  /* 0x0000001f07047819 */ /* 0x000fe200000006ff */
[----:B--2---:R-:W-:-:S06]  /*1720*/  ULEA UR4, UR5, UR4, 0x18 ;  /* 0x0000000405047291 */ /* 0x004fcc000f8ec03f */
[----:B------:R-:W-:-:S04]  /*1730*/  IMAD.U32 R6, RZ, RZ, UR4 ;  /* 0x00000004ff067e24 */ /* 0x000fc8000f8e00ff */
[----:B------:R-:W-:-:S04]  /*1740*/  IMAD R5, R5, 0x8, R6 ;  /* 0x0000000805057824 */ /* 0x000fc800078e0206 */
[----:B------:R0:W1:Y:S01]  /*1750*/  SYNCS.PHASECHK.TRANS64.TRYWAIT P1, [R5+URZ], R4 ;  /* 0x00000004050075a7 */ /* 0x000062000802017f */
[----:B------:R-:W-:Y:S05]  /*1760*/  @!P0 BRA `(.L_x_24) ;  /* 0x0000000000048947 */ /* 0x000fea0003800000 */
[----:B------:R-:W-:Y:S01]  /*1770*/  BPT.TRAP 0x1 ;  /* 0x000000040000795c */ /* 0x000fe20000300000 */
.L_x_24:
[----:B-1----:R-:W-:Y:S05]  /*1780*/  @P1 BRA `(.L_x_25) ;  /* 0x0000000000081947 */ /* 0x002fea0003800000 */
[----:B------:R-:W1:Y:S02]  /*1790*/  SYNCS.PHASECHK.TRANS64.TRYWAIT P1, [R5+URZ], R4 ;  /* 0x00000004050075a7 */ /* 0x000e64000802017f */
[----:B-1----:R-:W-:Y:S05]  /*17a0*/  @!P1 BRA `(.L_x_26) ;  /* 0x0000006000c09947 */ /* 0x002fea0003800000 */
.L_x_25:
[----:B------:R-:W-:Y:S01]  /*17b0*/  ULEA UR4, UR8, UR41, 0x9 ;  /* 0x0000002908047291 */ /* 0x000fe2000f8e483f */
[----:B------:R-:W-:Y:S01]  /*17c0*/  WARPGROUP.ARRIVE ;  /* 0x00000000000079c5 */ /* 0x000fe20000000000 */
[----:B------:R-:W-:Y:S01]  /*17d0*/  ULEA UR6, UR8, UR9, 0x9 ;  /* 0x0000000908067291 */ /* 0x000fe2000f8e483f */
[----:B------:R-:W-:Y:S01]  /*17e0*/  UMOV UR5, 0x80000020 ;  /* 0x8000002000057882 */ /* 0x000fe20000000000 */
[----:B------:R-:W-:-:S07]  /*17f0*/  UMOV UR7, 0x80000020 ;  /* 0x8000002000077882 */ /* 0x000fce0000000000 */
[----:B------:R-:W-:Y:S01]  /*1800*/  HGMMA.64x128x16.F32.BF16 R24, gdesc[UR4], R24, gsb0 ;  /* 0x01e00000041879f0 */ /* 0x000fe20008001818 */
        /* <DEDUP_REMOVED lines=9> */
[----:B------:R-:W-:Y:S01]  /*18a0*/  BPT.TRAP 0x1 ;  /* 0x000000040000795c */ /* 0x000fe20000300000 */
.L_x_27:
[----:B------:R-:W-:-:S13]  /*18b0*/  ISETP.NE.AND P1, PT, R90, RZ, PT ;  /* 0x000000ff5a00720c */ /* 0x000fda0003f25270 */
[----:B01----:R-:W-:-:S04]  /*18c0*/  @P1 IMAD R4, R3, 0x8, R6 ;  /* 0x0000000803041824 */ /* 0x003fc800078e0206 */
[----:B------:R-:W-:-:S05]  /*18d0*/  @P1 VIADD R5, R4, 0x20 ;  /* 0x0000002004051836 */ /* 0x000fca0000000000 */
[----:B------:R-:W-:-:S04]  /*18e0*/  @P1 PRMT R5, R22, 0x654, R5 ;  /* 0x0000065416051816 */ /* 0x000fc80000000005 */
[----:B------:R0:W-:Y:S01]  /*18f0*/  @P1 SYNCS.ARRIVE.TRANS64.RED.A1T0 RZ, [R5+URZ], RZ ;  /* 0x000000ff05ff19a7 */ /* 0x0001e2000810043f */
[----:B------:R-:W-:-:S13]  /*1900*/  ISETP.GT.U32.AND P1, PT, R19, 0x1, PT ;  /* 0x000000011300780c */ /* 0x000fda0003f24070 */
[----:B0-----:R-:W-:Y:S05]  /*1910*/  @P1 BRA `(.L_x_28) ;  /* 0x0000000000041947 */ /* 0x001fea0003800000 */
[----:B------:R-:W-:Y:S01]  /*1920*/  BPT.TRAP 0x1 ;  /* 0x000000040000795c */ /* 0x000fe20000300000 */
.L_x_28:
[----:B------:R-:W-:Y:S01]  /*1930*/  UIADD3 UR8, UR8, 0x1, URZ ;  /* 0x0000000108087890 */ /* 0x000fe2000fffe03f */
[C---:B------:R-:W-:Y:S01]  /*1940*/  ISETP.GT.AND P2, PT, R0.reuse, 0x1, PT ;  /* 0x000000010000780c */ /* 0x040fe20003f44270 */
[----:B------:R-:W-:Y:S02]  /*1950*/  VIADD R3, R3, 0x1 ;  /* 0x0000000103037836 */ /* 0x000fe40000000000 */
[----:B------:R-:W-:Y:S01]  /*1960*/  UISETP.NE.AND UP0, UPT, UR8, 0x4, UPT ;  /* 0x000000040800788c */ /* 0x000fe2000bf05270 */
[----:B------:R-:W-:Y:S02]  /*1970*/  VIADD R0, R0, 0xffffffff ;  /* 0xffffffff00007836 */ /* 0x000fe40000000000 */
[C---:B------:R-:W-:Y:S01]  /*1980*/  ISETP.NE.AND P1, PT, R3.reuse, 0x4, PT ;  /* 0x000000040300780c */ /* 0x040fe20003f25270 */
[----:B------:R-:W-:Y:S02]  /*1990*/  USEL UR4, URZ, 0x1, UP0 ;  /* 0x000000013f047887 */ /* 0x000fe40008000000 */
[----:B------:R-:W-:Y:S01]  /*19a0*/  USEL UR8, UR8, URZ, UP0 ;  /* 0x0000003f08087287 */ /* 0x000fe20008000000 */
[----:B------:R-:W-:-:S03]  /*19b0*/  SEL R3, R3, RZ, P1 ;  /* 0x000000ff03037207 */ /* 0x000fc60000800000 */
[----:B------:R-:W-:Y:S01]  /*19c0*/  LOP3.LUT R7, R7, UR4, RZ, 0x3c, !PT ;  /* 0x0000000407077c12 */ /* 0x000fe2000f8e3cff */
[----:B------:R-:W-:Y:S07]  /*19d0*/  @P2 BRA `(.L_x_29) ;  /* 0xfffffffc00382947 */ /* 0x000fee000383ffff */
.L_x_22:
[----:B------:R-:W2:Y:S02]  /*19e0*/  LDC R0, c[0x0][0x28c] ;  /* 0x0000a300ff007b82 */ /* 0x000ea40000000800 */
[----:B--2---:R-:W-:-:S13]  /*19f0*/  ISETP.GE.AND P1, PT, R0, 0x1, PT ;  /* 0x000000010000780c */ /* 0x004fda0003f26270 */
[----:B------:R-:W-:Y:S05]  /*1a00*/  @!P1 BRA `(.L_x_30) ;  /* 0x0000000000409947 */ /* 0x000fea0003800000 */
[----:B------:R-:W-:Y:S05]  /*1a10*/  @!P0 BRA `(.L_x_31) ;  /* 0x0000000000048947 */ /* 0x000fea0003800000 */
[----:B------:R-:W-:Y:S01]  /*1a20*/  BPT.TRAP 0x1 ;  /* 0x000000040000795c */ /* 0x000fe20000300000 */
.L_x_31:
[----:B------:R-:W-:Y:S01]  /*1a30*/  ISETP.NE.AND P0, PT, R90, RZ, PT ;  /* 0x000000ff5a00720c */ /* 0x000fe20003f05270 */
[----:B------:R-:W-:-:S12]  /*1a40*/  UISETP.LT.AND UP1, UPT, UR40, 0x1, UPT ;  /* 0x000000012800788c */ /* 0x000fd8000bf21270 */
[----:B------:R-:W-:-:S05]  /*1a50*/  VOTEU.ANY UP0, P0 ;  /* 0x00000000003f7886 */ /* 0x000fca0000000100 */
[----:B------:R-:W-:-:S04]  /*1a60*/  @UP0 USEL UR4, UR40, 0x1, UP1 ;  /* 0x0000000128040887 */ /* 0x000fc80008800000 */
[----:B------:R-:W-:-:S06]  /*1a70*/  @UP0 UIADD3 UR4, UR39, UR40, -UR4 ;  /* 0x0000002827040290 */ /* 0x000fcc000fffe804 */
[----:B------:R-:W-:-:S04]  /*1a80*/  IMAD.U32 R0, RZ, RZ, UR4 ;  /* 0x00000004ff007e24 */ /* 0x000fc8000f8e00ff */
[----:B------:R-:W-:-:S05]  /*1a90*/  @P0 IMAD.SHL.U32 R0, R0, 0x8, RZ ;  /* 0x0000000800000824 */ /* 0x000fca00078e00ff */
[----:B------:R-:W-:-:S04]  /*1aa0*/  @P0 LOP3.LUT R0, R0, 0x18, RZ, 0xc0, !PT ;  /* 0x0000001800000812 */ /* 0x000fc800078ec0ff */
[----:B------:R-:W-:-:S04]  /*1ab0*/  @P0 IADD3 R3, R6, 0x20, R0 ;  /* 0x0000002006030810 */ /* 0x000fc80007ffe000 */
[----:B------:R-:W-:-:S04]  /*1ac0*/  @P0 PRMT R3, R22, 0x654, R3 ;  /* 0x0000065416030816 */ /* 0x000fc80000000003 */
[----:B------:R2:W-:Y:S01]  /*1ad0*/  @P0 SYNCS.ARRIVE.TRANS64.RED.A1T0 RZ, [R3+URZ], RZ ;  /* 0x000000ff03ff09a7 */ /* 0x0005e2000810043f */
[----:B------:R-:W-:-:S13]  /*1ae0*/  ISETP.GT.U32.AND P0, PT, R19, 0x1, PT ;  /* 0x000000011300780c */ /* 0x000fda0003f04070 */
[----:B--2---:R-:W-:Y:S05]  /*1af0*/  @P0 BRA `(.L_x_30) ;  /* 0x0000000000040947 */ /* 0x004fea0003800000 */
[----:B------:R-:W-:Y:S01]  /*1b00*/  BPT.TRAP 0x1 ;  /* 0x000000040000795c */ /* 0x000fe20000300000 */
.L_x_30:
[----:B------:R-:W2:Y:S01]  /*1b10*/  LDC R6, c[0x0][0x288] ;  /* 0x0000a200ff067b82 */ /* 0x000ea20000000800 */
[--C-:B------:R-:W-:Y:S01]  /*1b20*/  SHF.R.U32.HI R0, RZ, 0x2, R18.reuse ;  /* 0x00000002ff007819 */ /* 0x100fe20000011612 */
[----:B------:R-:W-:Y:S01]  /*1b30*/  UIADD3 UR39, UR40, UR39, URZ ;  /* 0x0000002728277290 */ /* 0x000fe2000fffe03f */
[----:B01----:R-:W-:Y:S01]  /*1b40*/  SHF.R.U32.HI R5, RZ, 0x7, R18 ;  /* 0x00000007ff057819 */ /* 0x003fe20000011612 */
[----:B------:R-:W-:Y:S01]  /*1b50*/  IMAD.SHL.U32 R93, R93, 0x80, RZ ;  /* 0x000000805d5d7824 */ /* 0x000fe200078e00ff */
[----:B------:R-:W-:Y:S01]  /*1b60*/  LOP3.LUT R3, R0, 0x7, RZ, 0xc0, !PT ;  /* 0x0000000700037812 */ /* 0x000fe200078ec0ff */
[----:B------:R-:W-:Y:S01]  /*1b70*/  USHF.R.U32.HI UR4, URZ, 0x2, UR39 ;  /* 0x000000023f047899 */ /* 0x000fe20008011627 */
[----:B------:R-:W-:Y:S01]  /*1b80*/  LOP3.LUT R0, R5, 0x1, RZ, 0xc0, !PT ;  /* 0x0000000105007812 */ /* 0x000fe200078ec0ff */
[----:B------:R-:W-:Y:S01]  /*1b90*/  ULDC UR8, c[0x0][0x284] ;  /* 0x0000a10000087ab9 */ /* 0x000fe20000000800 */
[C---:B------:R-:W-:Y:S01]  /*1ba0*/  LOP3.LUT R4, R18.reuse, 0x60, RZ, 0xc0, !PT ;  /* 0x0000006012047812 */ /* 0x040fe200078ec0ff */
[----:B------:R-:W-:Y:S01]  /*1bb0*/  ULOP3.LUT UR4, UR4, 0x1, URZ, 0xc0, !UPT ;  /* 0x0000000104047892 */ /* 0x000fe2000f8ec03f */
[----:B------:R-:W-:Y:S01]  /*1bc0*/  LOP3.LUT R5, R18, 0x3, RZ, 0xc0, !PT ;  /* 0x0000000312057812 */ /* 0x000fe200078ec0ff */
[----:B------:R-:W-:Y:S01]  /*1bd0*/  IMAD.SHL.U32 R8, R0, 0x40, RZ ;  /* 0x0000004000087824 */ /* 0x000fe200078e00ff */
[----:B------:R-:W-:Y:S01]  /*1be0*/  SHF.R.U32.HI R4, RZ, 0x1, R4 ;  /* 0x00000001ff047819 */ /* 0x000fe20000011604 */
[----:B------:R-:W-:Y:S01]  /*1bf0*/  UISETP.GT.U32.AND UP1, UPT, UR39, 0x3, UPT ;  /* 0x000000032700788c */ /* 0x000fe2000bf24070 */
[----:B------:R-:W-:Y:S01]  /*1c00*/  SHF.R.S32.HI R15, RZ, 0x1f, R89 ;  /* 0x0000001fff0f7819 */ /* 0x000fe20000011459 */
[----:B------:R-:W-:Y:S01]  /*1c10*/  UISETP.NE.U32.AND UP0, UPT, UR4, 0x1, UPT ;  /* 0x000000010400788c */ /* 0x000fe2000bf05070 */
[--C-:B------:R-:W-:Y:S01]  /*1c20*/  IADD3 R7, RZ, -R4, -R3.reuse ;  /* 0x80000004ff077210 */ /* 0x100fe20007ffe803 */
[----:B------:R-:W-:Y:S01]  /*1c30*/  ULDC.64 UR6, c[0x0][0x5d0] ;  /* 0x0001740000067ab9 */ /* 0x000fe20000000a00 */
[----:B------:R-:W-:Y:S01]  /*1c40*/  LOP3.LUT R3, R8, 0x40, R3, 0xe2, !PT ;  /* 0x0000004008037812 */ /* 0x000fe200078ee203 */
[----:B------:R-:W-:Y:S01]  /*1c50*/  IMAD.SHL.U32 R8, R18, 0x2, RZ ;  /* 0x0000000212087824 */ /* 0x000fe200078e00ff */
[----:B------:R-:W-:Y:S01]  /*1c60*/  UISETP.LT.U32.AND UP1, UPT, UR40, 0x4, UP1 ;  /* 0x000000042800788c */ /* 0x000fe20008f21070 */
[C---:B------:R-:W-:Y:S01]  /*1c70*/  IMAD.WIDE R10, R92.reuse, 0x80, RZ ;  /* 0x000000805c0a7825 */ /* 0x040fe200078e02ff */
[----:B------:R-:W-:Y:S01]  /*1c80*/  UISETP.GT.U32.AND UP0, UPT, UR40, 0x3, !UP0 ;  /* 0x000000032800788c */ /* 0x000fe2000c704070 */
[----:B--2---:R-:W-:Y:S01]  /*1c90*/  ISETP.GE.AND P0, PT, R93, R6, PT ;  /* 0x000000065d00720c */ /* 0x004fe20003f06270 */
[----:B------:R-:W-:Y:S01]  /*1ca0*/  USEL UR5, URZ, 0x1, !UP1 ;  /* 0x000000013f057887 */ /* 0x000fe2000c800000 */
[----:B------:R-:W-:Y:S01]  /*1cb0*/  IMAD R12, R5, -0x2, R6 ;  /* 0xfffffffe050c7824 */ /* 0x000fe200078e0206 */
[----:B------:R-:W-:Y:S01]  /*1cc0*/  LOP3.LUT R8, R93, 0x6, R8, 0xf8, !PT ;  /* 0x000000065d087812 */ /* 0x000fe200078ef808 */
[----:B------:R-:W-:Y:S01]  /*1cd0*/  IMAD.SHL.U32 R5, R92, 0x80, RZ ;  /* 0x000000805c057824 */ /* 0x000fe200078e00ff */
[----:B------:R-:W-:Y:S01]  /*1ce0*/  USEL UR4, URZ, 0x1, !UP0 ;  /* 0x000000013f047887 */ /* 0x000fe2000c000000 */
[----:B------:R-:W-:Y:S01]  /*1cf0*/  IMAD R6, R15, UR6, RZ ;  /* 0x000000060f067c24 */ /* 0x000fe2000f8e02ff */
[----:B------:R-:W-:Y:S01]  /*1d00*/  SHF.R.S32.HI R9, RZ, 0x1f, R8 ;  /* 0x0000001fff097819 */ /* 0x000fe20000011408 */
[----:B------:R-:W-:Y:S01]  /*1d10*/  IMAD R0, R0, -0x40, R7 ;  /* 0xffffffc000007824 */ /* 0x000fe200078e0207 */
[----:B------:R-:W-:Y:S01]  /*1d20*/  ISETP.GE.OR P0, PT, R5, UR8, P0 ;  /* 0x0000000805007c0c */ /* 0x000fe20008706670 */
[C---:B------:R-:W-:Y:S01]  /*1d30*/  IMAD R13, R89.reuse, UR7, R6 ;  /* 0x00000007590d7c24 */ /* 0x040fe2000f8e0206 */
[----:B------:R-:W-:Y:S01]  /*1d40*/  LOP3.LUT R107, R10, R3, R4, 0xfe, !PT ;  /* 0x000000030a6b7212 */ /* 0x000fe200078efe04 */
[----:B------:R-:W-:Y:S01]  /*1d50*/  IMAD.WIDE.U32 R6, R89, UR6, R8 ;  /* 0x0000000659067c25 */ /* 0x000fe2000f8e0008 */
[----:B------:R-:W-:Y:S01]  /*1d60*/  ULOP3.LUT UR39, UR39, 0x3, URZ, 0xc0, !UPT ;  /* 0x0000000327277892 */ /* 0x000fe2000f8ec03f */
[----:B------:R-:W-:Y:S01]  /*1d70*/  IADD3 R3, -R5, UR8, R0 ;  /* 0x0000000805037c10 */ /* 0x000fe2000fffe100 */
[----:B------:R-:W-:Y:S01]  /*1d80*/  ULOP3.LUT UR38, UR4, UR38, UR5, 0x96, !UPT ;  /* 0x0000002604267292 */ /* 0x000fe2000f8e9605 */
[----:B------:R-:W-:-:S02]  /*1d90*/  IMAD.IADD R7, R7, 0x1, R13 ;  /* 0x0000000107077824 */ /* 0x000fc400078e020d */
[----:B------:R-:W-:Y:S02]  /*1da0*/  IMAD.IADD R4, R12, 0x1, -R93 ;  /* 0x000000010c047824 */ /* 0x000fe400078e0a5d */
[----:B------:R-:W-:Y:S02]  /*1db0*/  IMAD.MOV.U32 R0, RZ, RZ, -0x1 ;  /* 0xffffffffff007424 */ /* 0x000fe400078e00ff */
[----:B------:R-:W-:Y:S05]  /*1dc0*/  @P0 BRA `(.L_x_32) ;  /* 0x00000040000c0947 */ /* 0x000fea0003800000 */
[----:B------:R-:W0:Y:S01]  /*1dd0*/  LDC.64 R100, c[0x0][0x5c8] ;  /* 0x00017200ff647b82 */ /* 0x000e220000000a00 */
[----:B-----5:R-:W-:Y:S01]  /*1de0*/  FSETP.NEU.AND P1, PT, R88, RZ, PT ;  /* 0x000000ff5800720b */ /* 0x020fe20003f2d000 */
[----:B------:R-:W-:Y:S01]  /*1df0*/  BSSY B0, `(.L_x_32) ;  /* 0x0000400000007945 */ /* 0x000fe20003800000 */
[----:B------:R-:W-:-:S04]  /*1e00*/  ISETP.GT.AND P0, PT, R4, RZ, PT ;  /* 0x000000ff0400720c */ /* 0x000fc80003f04270 */
[----:B------:R-:W-:Y:S01]  /*1e10*/  ISETP.GT.AND P3, PT, R3, RZ, P0 ;  /* 0x000000ff0300720c */ /* 0x000fe20000764270 */
[-C--:B0-----:R-:W-:Y:S02]  /*1e20*/  IMAD R12, R11, R100.reuse, RZ ;  /* 0x000000640b0c7224 */ /* 0x081fe400078e02ff */
[----:B------:R-:W-:-:S04]  /*1e30*/  IMAD.WIDE.U32 R92, R107, R100, R6 ;  /* 0x000000646b5c7225 */ /* 0x000fc800078e0006 */
[----:B------:R-:W-:-:S04]  /*1e40*/  IMAD R5, R107, R101, R12 ;  /* 0x000000656b057224 */ /* 0x000fc800078e020c */
[----:B------:R-:W-:Y:S01]  /*1e50*/  IMAD.IADD R109, R93, 0x1, R5 ;  /* 0x000000015d6d7824 */ /* 0x000fe200078e0205 */
[----:B------:R-:W-:Y:S06]  /*1e60*/  @!P1 BRA `(.L_x_33) ;  /* 0x0000002c00289947 */ /* 0x000fec0003800000 */
[----:B------:R-:W0:Y:S01]  /*1e70*/  LDC.64 R96, c[0x0][0x5b8] ;  /* 0x00016e00ff607b82 */ /* 0x000e220000000a00 */
[----:B------:R-:W-:-:S07]  /*1e80*/  ULDC.64 UR4, c[0x0][0x5c0] ;  /* 0x0001700000047ab9 */ /* 0x000fce0000000a00 */
[----:B------:R-:W1:Y:S08]  /*1e90*/  LDC.64 R102, c[0x0][0x5b0] ;  /* 0x00016c00ff667b82 */ /* 0x000e700000000a00 */
[----:B------:R-:W2:Y:S01]  /*1ea0*/  LDC.64 R104, c[0x0][0x5a8] ;  /* 0x00016a00ff687b82 */ /* 0x000ea20000000a00 */
[-C--:B0-----:R-:W-:Y:S02]  /*1eb0*/  IMAD R6, R15, R96.reuse, RZ ;  /* 0x000000600f067224 */ /* 0x081fe400078e02ff */
[----:B------:R-:W-:-:S04]  /*1ec0*/  IMAD.WIDE.U32 R94, R89, R96, R8 ;  /* 0x00000060595e7225 */ /* 0x000fc800078e0008 */
[----:B------:R-:W-:Y:S02]  /*1ed0*/  IMAD R97, R89, R97, R6 ;  /* 0x0000006159617224 */ /* 0x000fe400078e0206 */
[-C--:B-1----:R-:W-:Y:S02]  /*1ee0*/  IMAD R10, R11, R102.reuse, RZ ;  /* 0x000000660b0a7224 */ /* 0x082fe400078e02ff */
[----:B------:R-:W-:Y:S02]  /*1ef0*/  IMAD.IADD R13, R95, 0x1, R97 ;  /* 0x000000015f0d7824 */ /* 0x000fe400078e0261 */
[----:B------:R-:W-:Y:S02]  /*1f00*/  IMAD.MOV.U32 R12, RZ, RZ, R94 ;  /* 0x000000ffff0c7224 */ /* 0x000fe400078e005e */
[C---:B------:R-:W-:Y:S02]  /*1f10*/  IMAD R99, R107.reuse, R103, R10 ;  /* 0x000000676b637224 */ /* 0x040fe400078e020a */
[----:B------:R-:W-:-:S04]  /*1f20*/  IMAD.WIDE.U32 R6, R107, R102, R12 ;  /* 0x000000666b067225 */ /* 0x000fc800078e000c */
[----:B------:R-:W-:Y:S01]  /*1f30*/  IMAD.IADD R5, R7, 0x1, R99 ;  /* 0x0000000107057824 */ /* 0x000fe200078e0263 */
[----:B--2---:R-:W-:-:S04]  /*1f40*/  LEA R14, P1, R6, R104, 0x1 ;  /* 0x00000068060e7211 */ /* 0x004fc800078208ff */
[----:B------:R-:W-:-:S05]  /*1f50*/  LEA.HI.X R15, R6, R105, R5, 0x1, P1 ;  /* 0x00000069060f7211 */ /* 0x000fca00008f0c05 */
[----:B------:R0:W2:Y:S01]  /*1f60*/  @P3 LDG.E.LTC128B.U16 R5, desc[UR36][R14.64] ;  /* 0x000000240e053981 */ /* 0x0000a2000c1e1520 */
[----:B------:R-:W-:Y:S01]  /*1f70*/  LEA R10, P1, R92, UR4, 0x1 ;  /* 0x000000045c0a7c11 */ /* 0x000fe2000f8208ff */
[----:B------:R-:W-:Y:S01]  /*1f80*/  IMAD.WIDE.U32 R6, R107, R102, R8 ;  /* 0x000000666b067225 */ /* 0x000fe200078e0008 */
[----:B------:R-:W-:Y:S03]  /*1f90*/  BSSY B1, `(.L_x_34) ;  /* 0x0000012000017945 */ /* 0x000fe60003800000 */
[----:B------:R-:W-:Y:S02]  /*1fa0*/  IMAD.IADD R7, R99, 0x1, R7 ;  /* 0x0000000163077824 */ /* 0x000fe400078e0207 */
[----:B------:R-:W-:Y:S01]  /*1fb0*/  IMAD.WIDE.U32 R20, R89, R96, R6 ;  /* 0x0000006059147225 */ /* 0x000fe200078e0006 */
[----:B0-----:R-:W-:-:S03]  /*1fc0*/  SHF.L.U64.HI R15, R102, 0x3, R103 ;  /* 0x00000003660f7819 */ /* 0x001fc60000010267 */
[----:B------:R-:W-:Y:S01]  /*1fd0*/  IMAD.IADD R7, R97, 0x1, R21 ;  /* 0x0000000161077824 */ /* 0x000fe200078e0215 */
[----:B------:R-:W-:Y:S01]  /*1fe0*/  LEA R6, P4, R20, R104, 0x1 ;  /* 0x0000006814067211 */ /* 0x000fe200078808ff */
[----:B------:R-:W-:-:S03]  /*1ff0*/  IMAD.SHL.U32 R14, R102, 0x8, RZ ;  /* 0x00000008660e7824 */ /* 0x000fc600078e00ff */
[----:B------:R-:W-:Y:S01]  /*2000*/  LEA.HI.X R7, R20, R105, R7, 0x1, P4 ;  /* 0x0000006914077211 */ /* 0x000fe200020f0c07 */
[----:B--2---:R-:W-:-:S04]  /*2010*/  IMAD.U32 R11, R5, 0x10000, RZ ;  /* 0x00010000050b7824 */ /* 0x004fc800078e00ff */
[----:B------:R-:W-:-:S04]  /*2020*/  FMUL R11, R11, R88 ;  /* 0x000000580b0b7220 */ /* 0x000fc80000400000 */
[----:B------:R-:W-:Y:S01]  /*2030*/  FFMA R24, R24, R23, R11 ;  /* 0x0000001718187223 */ /* 0x000fe2000000000b */
[----:B------:R-:W-:Y:S02]  /*2040*/  LEA.HI.X R11, R92, UR5, R109, 0x1, P1 ;  /* 0x000000055c0b7c11 */ /* 0x000fe400088f0c6d */
[----:B------:R-:W-:Y:S02]  /*2050*/  ISETP.GT.AND P1, PT, R4, 0x1, PT ;  /* 0x000000010400780c */ /* 0x000fe40003f24270 */
[----:B------:R-:W-:Y:S02]  /*2060*/  F2FP.BF16.F32.PACK_AB R24, RZ, R24 ;  /* 0x00000018ff18723e */ /* 0x000fe400000010ff */
[----:B------:R-:W-:-:S03]  /*2070*/  ISETP.GT.AND P2, PT, R3, RZ, P1 ;  /* 0x000000ff0300720c */ /* 0x000fc60000f44270 */
[----:B------:R0:W-:Y:S10]  /*2080*/  @P3 STG.E.U16 desc[UR36][R10.64], R24 ;  /* 0x000000180a003986 */ /* 0x0001f4000c101524 */
[----:B------:R-:W-:Y:S05]  /*2090*/  @!P2 BRA `(.L_x_35) ;  /* 0x000000000004a947 */ /* 0x000fea0003800000 */
[----:B------:R1:W5:Y:S02]  /*20a0*/  LDG.E.LTC128B.U16 R5, desc[UR36][R6.64+0x2] ;  /* 0x0000022406057981 */ /* 0x000364000c1e1520 */
.L_x_35:
[----:B------:R-:W-:Y:S05]  /*20b0*/  BSYNC B1 ;  /* 0x0000000000017941 */ /* 0x000fea0003800000 */
.L_x_34:
[----:B-----5:R-:W-:Y:S01]  /*20c0*/  IMAD.U32 R93, R5, 0x10000, RZ ;  /* 0x00010000055d7824 */ /* 0x020fe200078e00ff */
[----:B------:R-:W-:Y:S01]  /*20d0*/  ISETP.GT.AND P0, PT, R3, 0x8, P0 ;  /* 0x000000080300780c */ /* 0x000fe20000704270 */
[----:B------:R-:W-:Y:S01]  /*20e0*/  IMAD.WIDE.U32 R20, R107, R102, R14 ;  /* 0x000000666b147225 */ /* 0x000fe200078e000e */
[----:B0-----:R-:W-:-:S03]  /*20f0*/  PRMT R24, R5, 0x7610, R24 ;  /* 0x0000761005187816 */ /* 0x001fc60000000018 */
[----:B------:R-:W-:Y:S01]  /*2100*/  FMUL R12, R93, R88 ;  /* 0x000000585d0c7220 */ /* 0x000fe20000400000 */
[----:B------:R-:W-:Y:S01]  /*2110*/  IMAD.IADD R99, R99, 0x1, R21 ;  /* 0x0000000163637824 */ /* 0x000fe200078e0215 */
[----:B------:R-:W-:Y:S02]  /*2120*/  IADD3 R94, P3, R94, R20, RZ ;  /* 0x000000145e5e7210 */ /* 0x000fe40007f7e0ff */
[----:B------:R-:W-:-:S03]  /*2130*/  FFMA R12, R25, R23, R12 ;  /* 0x00000017190c7223 */ /* 0x000fc6000000000c */
[----:B------:R-:W-:Y:S02]  /*2140*/  IMAD.X R13, R99, 0x1, R13, P3 ;  /* 0x00000001630d7824 */ /* 0x000fe400018e060d */
[----:B------:R-:W-:Y:S02]  /*2150*/  F2FP.BF16.F32.PACK_AB R12, RZ, R12 ;  /* 0x0000000cff0c723e */ /* 0x000fe400000010ff */
[----:B------:R-:W-:Y:S02]  /*2160*/  LEA R14, P3, R94, R104, 0x1 ;  /* 0x000000685e0e7211 */ /* 0x000fe400078608ff */
[----:B------:R-:W-:Y:S02]  /*2170*/  PRMT R21, R12, 0x7610, R21 ;  /* 0x000076100c157816 */ /* 0x000fe40000000015 */
[----:B------:R-:W-:-:S03]  /*2180*/  LEA.HI.X R15, R94, R105, R13, 0x1, P3 ;  /* 0x000000695e0f7211 */ /* 0x000fc600018f0c0d */
[----:B------:R0:W-:Y:S04]  /*2190*/  @P2 STG.E.U16 desc[UR36][R10.64+0x2], R21 ;  /* 0x000002150a002986 */ /* 0x0001e8000c101524 */
[----:B------:R-:W2:Y:S01]  /*21a0*/  @P0 LDG.E.LTC128B.U16 R24, desc[UR36][R14.64] ;  /* 0x000000240e180981 */ /* 0x000ea2000c1e1520 */
[----:B------:R-:W-:Y:S01]  /*21b0*/  IADD3 R20, P2, R8, R20, RZ ;  /* 0x0000001408147210 */ /* 0x000fe20007f5e0ff */
[----:B------:R-:W-:Y:S01]  /*21c0*/  BSSY B1, `(.L_x_36) ;  /* 0x0000011000017945 */ /* 0x000fe20003800000 */
[C---:B------:R-:W-:Y:S02]  /*21d0*/  SHF.L.U64.HI R13, R100.reuse, 0x4, R101 ;  /* 0x00000004640d7819 */ /* 0x040fe40000010265 */
[----:B------:R-:W-:Y:S01]  /*21e0*/  ISETP.GT.AND P1, PT, R3, 0x8, P1 ;  /* 0x000000080300780c */ /* 0x000fe20000f24270 */
[----:B0-----:R-:W-:Y:S01]  /*21f0*/  IMAD.X R21, R9, 0x1, R99, P2 ;  /* 0x0000000109157824 */ /* 0x001fe200010e0663 */
[----:B------:R-:W-:Y:S01]  /*2200*/  LEA R12, P2, R100, R10, 0x4 ;  /* 0x0000000a640c7211 */ /* 0x000fe200078420ff */
[----:B------:R-:W-:-:S04]  /*2210*/  IMAD.WIDE.U32 R20, R89, R96, R20 ;  /* 0x0000006059147225 */ /* 0x000fc800078e0014 */
[----:B------:R-:W-:Y:S01]  /*2220*/  IMAD.X R13, R13, 0x1, R11, P2 ;  /* 0x000000010d0d7824 */ /* 0x000fe200010e060b */
[----:B------:R-:W-:Y:S01]  /*2230*/  LEA R8, P3, R20, R104, 0x1 ;  /* 0x0000006814087211 */ /* 0x000fe200078608ff */
[----:B------:R-:W-:-:S05]  /*2240*/  IMAD.IADD R9, R97, 0x1, R21 ;  /* 0x0000000161097824 */ /* 0x000fca00078e0215 */
[----:B------:R-:W-:Y:S01]  /*2250*/  LEA.HI.X R9, R20, R105, R9, 0x1, P3 ;  /* 0x0000006914097211 */ /* 0x000fe200018f0c09 */
[----:B--2---:R-:W-:-:S04]  /*2260*/  IMAD.U32 R5, R24, 0x10000, RZ ;  /* 0x0001000018057824 */ /* 0x004fc800078e00ff */
[----:B------:R-:W-:-:S04]  /*2270*/  FMUL R5, R5, R88 ;  /* 0x0000005805057220 */ /* 0x000fc80000400000 */
[----:B------:R-:W-:-:S05]  /*2280*/  FFMA R5, R26, R23, R5 ;  /* 0x000000171a057223 */ /* 0x000fca0000000005 */
[----:B------:R-:W-:-:S05]  /*2290*/  F2FP.BF16.F32.PACK_AB R5, RZ, R5 ;  /* 0x00000005ff05723e */ /* 0x000fca00000010ff */
[----:B------:R0:W-:Y:S01]  /*22a0*/  @P0 STG.E.U16 desc[UR36][R12.64], R5 ;  /* 0x000000050c000986 */ /* 0x0001e2000c101524 */
[----:B------:R-:W-:Y:S05]  /*22b0*/  @!P1 BRA `(.L_x_37) ;  /* 0x0000000000049947 */ /* 0x000fea0003800000 */
[----:B------:R2:W5:Y:S02]  /*22c0*/  LDG.E.LTC128B.U16 R24, desc[UR36][R8.64+0x2] ;  /* 0x0000022408187981 */ /* 0x000564000c1e1520 */
.L_x_37:
[----:B------:R-:W-:Y:S05]  /*22d0*/  BSYNC B1 ;  /* 0x0000000000017941 */ /* 0x000fea0003800000 */
.L_x_36:
[----:B0----5:R-:W-:Y:S01]  /*22e0*/  IMAD.U32 R5, R24, 0x10000, RZ ;  /* 0x0001000018057824 */ /* 0x021fe200078e00ff */
[----:B------:R-:W-:Y:S01]  /*22f0*/  ISETP.GT.AND P0, PT, R4, 0x8, PT ;  /* 0x000000080400780c */ /* 0x000fe20003f04270 */
[----:B------:R-:W-:Y:S02]  /*2300*/  BSSY B1, `(.L_x_38) ;  /* 0x0000008000017945 */ /* 0x000fe40003800000 */
[----:B------:R-:W-:Y:S01]  /*2310*/  FMUL R14, R5, R88 ;  /* 0x00000058050e7220 */ /* 0x000fe20000400000 */
[----:B------:R-:W-:-:S03]  /*2320*/  ISETP.GT.AND P2, PT, R3, RZ, P0 ;  /* 0x000000ff0300720c */ /* 0x000fc60000744270 */
[----:B------:R-:W-:-:S05]  /*2330*/  FFMA R14, R27, R23, R14 ;  /* 0x000000171b0e7223 */ /* 0x000fca000000000e */
[----:B------:R-:W-:-:S05]  /*2340*/  F2FP.BF16.F32.PACK_AB R14, RZ, R14 ;  /* 0x0000000eff0e723e */ /* 0x000fca00000010ff */
[----:B------:R0:W-:Y:S01]  /*2350*/  @P1 STG.E.U16 desc[UR36][R12.64+0x2], R14 ;  /* 0x0000020e0c001986 */ /* 0x0001e2000c101524 */
[----:B------:R-:W-:Y:S05]  /*2360*/  @!P2 BRA `(.L_x_39) ;  /* 0x000000000004a947 */ /* 0x000fea0003800000 */
[----:B------:R3:W5:Y:S02]  /*2370*/  LDG.E.LTC128B.U16 R24, desc[UR36][R6.64+0x10] ;  /* 0x0000102406187981 */ /* 0x000764000c1e1520 */
.L_x_39:
[----:B------:R-:W-:Y:S05]  /*2380*/  BSYNC B1 ;  /* 0x0000000000017941 */ /* 0x000fea0003800000 */
.L_x_38:
[----:B-----5:R-:W-:Y:S01]  /*2390*/  IMAD.U32 R5, R24, 0x10000, RZ ;  /* 0x0001000018057824 */ /* 0x020fe200078e00ff */
        /* <DEDUP_REMOVED lines=9> */
.L_x_41:
[----:B------:R-:W-:Y:S05]  /*2430*/  BSYNC B1 ;  /* 0x0000000000017941 */ /* 0x000fea0003800000 */
.L_x_40:
[----:B----45:R-:W-:Y:S01]  /*2440*/  IMAD.U32 R5, R24, 0x10000, RZ ;  /* 0x0001000018057824 */ /* 0x030fe200078e00ff */
[----:B------:R-:W-:Y:S01]  /*2450*/  ISETP.GT.AND P0, PT, R3, 0x8, P0 ;  /* 0x000000080300780c */ /* 0x000fe20000704270 */
[----:B------:R-:W-:Y:S02]  /*2460*/  BSSY B1, `(.L_x_42) ;  /* 0x0000007000017945 */ /* 0x000fe40003800000 */
[----:B0-----:R-:W-:-:S04]  /*2470*/  FMUL R14, R5, R88 ;  /* 0x00000058050e7220 */ /* 0x001fc80000400000 */
[----:B------:R-:W-:-:S05]  /*2480*/  FFMA R14, R29, R23, R14 ;  /* 0x000000171d0e7223 */ /* 0x000fca000000000e */
[----:B------:R-:W-:-:S05]  /*2490*/  F2FP.BF16.F32.PACK_AB R14, RZ, R14 ;  /* 0x0000000eff0e723e */ /* 0x000fca00000010ff */
[----:B------:R0:W-:Y:S01]  /*24a0*/  @P3 STG.E.U16 desc[UR36][R10.64+0x12], R14 ;  /* 0x0000120e0a003986 */ /* 0x0001e2000c101524 */
[----:B------:R-:W-:Y:S05]  /*24b0*/  @!P0 BRA `(.L_x_43) ;  /* 0x0000000000048947 */ /* 0x000fea0003800000 */
[----:B------:R4:W5:Y:S02]  /*24c0*/  LDG.E.LTC128B.U16 R24, desc[UR36][R8.64+0x10] ;  /* 0x0000102408187981 */ /* 0x000964000c1e1520 */
.L_x_43:
[----:B------:R-:W-:Y:S05]  /*24d0*/  BSYNC B1 ;  /* 0x0000000000017941 */ /* 0x000fea0003800000 */
.L_x_42:
[----:B-----5:R-:W-:Y:S01]  /*24e0*/  IMAD.U32 R5, R24, 0x10000, RZ ;  /* 0x0001000018057824 */ /* 0x020fe200078e00ff */
[----:B------:R-:W-:Y:S01]  /*24f0*/  ISETP.GT.AND P1, PT, R3, 0x8, P1 ;  /* 0x000000080300780c */ /* 0x000fe20000f24270 */
[----:B------:R-:W-:Y:S02]  /*2500*/  BSSY B1, `(.L_x_44) ;  /* 0x0000007000017945 */ /* 0x000fe40003800000 */
[----:B------:R-:W-:-:S04]  /*2510*/  FMUL R5, R5, R88 ;  /* 0x0000005805057220 */ /* 0x000fc80000400000 */
[----:B------:R-:W-:-:S05]  /*2520*/  FFMA R5, R30, R23, R5 ;  /* 0x000000171e057223 */ /* 0x000fca0000000005 */
[----:B------:R-:W-:-:S05]  /*2530*/  F2FP.BF16.F32.PACK_AB R5, RZ, R5 ;  /* 0x00000005ff05723e */ /* 0x000fca00000010ff */
[----:B------:R0:W-:Y:S01]  /*2540*/  @P0 STG.E.U16 desc[UR36][R12.64+0x10], R5 ;  /* 0x000010050c000986 */ /* 0x0001e2000c101524 */
[----:B------:R-:W-:Y:S05]  /*2550*/  @!P1 BRA `(.L_x_45) ;  /* 0x0000000000049947 */ /* 0x000fea0003800000 */
[----:B------:R0:W5:Y:S02]  /*2560*/  LDG.E.LTC128B.U16 R24, desc[UR36][R8.64+0x12] ;  /* 0x0000122408187981 */ /* 0x000164000c1e1520 */
.L_x_45:
[----:B------:R-:W-:Y:S05]  /*2570*/  BSYNC B1 ;  /* 0x0000000000017941 */ /* 0x000fea0003800000 */
.L_x_44:
        /* <DEDUP_REMOVED lines=10> */
.L_x_47:
[----:B------:R-:W-:Y:S05]  /*2620*/  BSYNC B1 ;  /* 0x0000000000017941 */ /* 0x000fea0003800000 */
.L_x_46:
        /* <DEDUP_REMOVED lines=10> */
.L_x_49:
[----:B------:R-:W-:Y:S05]  /*26d0*/  BSYNC B1 ;  /* 0x0000000000017941 */ /* 0x000fea0003800000 */
.L_x_48:
[----:B0----5:R-:W-:Y:S01]  /*26e0*/  IMAD.U32 R5, R24, 0x10000, RZ ;  /* 0x0001000018057824 */ /* 0x021fe200078e00ff */
        /* <DEDUP_REMOVED lines=8> */
.L_x_51:
[----:B------:R-:W-:Y:S05]  /*2770*/  BSYNC B1 ;  /* 0x0000000000017941 */ /* 0x000fea0003800000 */
.L_x_50:
        /* <DEDUP_REMOVED lines=9> */
.L_x_53:
[----:B------:R-:W-:Y:S05]  /*2810*/  BSYNC B1 ;  /* 0x0000000000017941 */ /* 0x000fea0003800000 */
.L_x_52:
        /* <DEDUP_REMOVED lines=10> */
.L_x_55:
[----:B------:R-:W-:Y:S05]  /*28c0*/  BSYNC B1 ;  /* 0x0000000000017941 */ /* 0x000fea0003800000 */
.L_x_54:
        /* <DEDUP_REMOVED lines=10> */
.L_x_57:
[----:B------:R-:W-:Y:S05]  /*2970*/  BSYNC B1 ;  /* 0x0000000000017941 */ /* 0x000fea0003800000 */
.L_x_56:
        /* <DEDUP_REMOVED lines=9> */
.L_x_59:
[----:B------:R-:W-:Y:S05]  /*2a10*/  BSYNC B1 ;  /* 0x0000000000017941 */ /* 0x000fea0003800000 */
.L_x_58:
        /* <DEDUP_REMOVED lines=9> */
.L_x_61:
[----:B------:R-:W-:Y:S05]  /*2ab0*/  BSYNC B1 ;  /* 0x0000000000017941 */ /* 0x000fea0003800000 */
.L_x_60:
        /* <DEDUP_REMOVED lines=10> */
.L_x_63:
[----:B------:R-:W-:Y:S05]  /*2b60*/  BSYNC B1 ;  /* 0x0000000000017941 */ /* 0x000fea0003800000 */
.L_x_62:
        /* <DEDUP_REMOVED lines=10> */
.L_x_65:
[----:B------:R-:W-:Y:S05]  /*2c10*/  BSYNC B1 ;  /* 0x0000000000017941 */ /* 0x000fea0003800000 */
.L_x_64:
        /* <DEDUP_REMOVED lines=9> */
.L_x_67:
[----:B------:R-:W-:Y:S05]  /*2cb0*/  BSYNC B1 ;  /* 0x0000000000017941 */ /* 0x000fea0003800000 */
.L_x_66:
        /* <DEDUP_REMOVED lines=9> */
.L_x_69:
[----:B------:R-:W-:Y:S05]  /*2d50*/  BSYNC B1 ;  /* 0x0000000000017941 */ /* 0x000fea0003800000 */
.L_x_68:
        /* <DEDUP_REMOVED lines=10> */
.L_x_71:
[----:B------:R-:W-:Y:S05]  /*2e00*/  BSYNC B1 ;  /* 0x0000000000017941 */ /* 0x000fea0003800000 */
.L_x_70:
        /* <DEDUP_REMOVED lines=10> */
.L_x_73:
[----:B------:R-:W-:Y:S05]  /*2eb0*/  BSYNC B1 ;  /* 0x0000000000017941 */ /* 0x000fea0003800000 */
.L_x_72:
        /* <DEDUP_REMOVED lines=9> */
.L_x_75:
[----:B------:R-:W-:Y:S05]  /*2f50*/  BSYNC B1 ;  /* 0x0000000000017941 */ /* 0x000fea0003800000 */
.L_x_74:
        /* <DEDUP_REMOVED lines=9> */
.L_x_77:
[----:B------:R-:W-:Y:S05]  /*2ff0*/  BSYNC B1 ;  /* 0x0000000000017941 */ /* 0x000fea0003800000 */
.L_x_76:
        /* <DEDUP_REMOVED lines=10> */
.L_x_79:
[----:B------:R-:W-:Y:S05]  /*30a0*/  BSYNC B1 ;  /* 0x0000000000017941 */ /* 0x000fea0003800000 */
.L_x_78:
        /* <DEDUP_REMOVED lines=10> */
.L_x_81:
[----:B------:R-:W-:Y:S05]  /*3150*/  BSYNC B1 ;  /* 0x0000000000017941 */ /* 0x000fea0003800000 */
.L_x_80:
        /* <DEDUP_REMOVED lines=9> */
.L_x_83:
[----:B------:R-:W-:Y:S05]  /*31f0*/  BSYNC B1 ;  /* 0x0000000000017941 */ /* 0x000fea0003800000 */
.L_x_82:
        /* <DEDUP_REMOVED lines=9> */
.L_x_85:
[----:B------:R-:W-:Y:S05]  /*3290*/  BSYNC B1 ;  /* 0x0000000000017941 */ /* 0x000fea0003800000 */
.L_x_84:
        /* <DEDUP_REMOVED lines=10> */
.L_x_87:
[----:B------:R-:W-:Y:S05]  /*3340*/  BSYNC B1 ;  /* 0x0000000000017941 */ /* 0x000fea0003800000 */
.L_x_86:
        /* <DEDUP_REMOVED lines=10> */
.L_x_89:
[----:B------:R-:W-:Y:S05]  /*33f0*/  BSYNC B1 ;  /* 0x0000000000017941 */ /* 0x000fea0003800000 */
.L_x_88:
        /* <DEDUP_REMOVED lines=9> */
.L_x_91:
[----:B------:R-:W-:Y:S05]  /*3490*/  BSYNC B1 ;  /* 0x0000000000017941 */ /* 0x000fea0003800000 */
.L_x_90:
        /* <DEDUP_REMOVED lines=9> */
.L_x_93:
[----:B------:R-:W-:Y:S05]  /*3530*/  BSYNC B1 ;  /* 0x0000000000017941 */ /* 0x000fea0003800000 */
.L_x_92:
        /* <DEDUP_REMOVED lines=10> */
.L_x_95:
[----:B------:R-:W-:Y:S05]  /*35e0*/  BSYNC B1 ;  /* 0x0000000000017941 */ /* 0x000fea0003800000 */
.L_x_94:
        /* <DEDUP_REMOVED lines=10> */
.L_x_97:
[----:B------:R-:W-:Y:S05]  /*3690*/  BSYNC B1 ;  /* 0x0000000000017941 */ /* 0x000fea0003800000 */
.L_x_96:
        /* <DEDUP_REMOVED lines=9> */
.L_x_99:
[----:B------:R-:W-:Y:S05]  /*3730*/  BSYNC B1 ;  /* 0x0000000000017941 */ /* 0x000fea0003800000 */
.L_x_98:
        /* <DEDUP_REMOVED lines=9> */
.L_x_101:
[----:B------:R-:W-:Y:S05]  /*37d0*/  BSYNC B1 ;  /* 0x0000000000017941 */ /* 0x000fea0003800000 */
.L_x_100:
        /* <DEDUP_REMOVED lines=10> */
.L_x_103:
[----:B------:R-:W-:Y:S05]  /*3880*/  BSYNC B1 ;  /* 0x0000000000017941 */ /* 0x000fea0003800000 */
.L_x_102:
        /* <DEDUP_REMOVED lines=10> */
.L_x_105:
[----:B------:R-:W-:Y:S05]  /*3930*/  BSYNC B1 ;  /* 0x0000000000017941 */ /* 0x000fea0003800000 */
.L_x_104:
        /* <DEDUP_REMOVED lines=9> */
.L_x_107:
[----:B------:R-:W-:Y:S05]  /*39d0*/  BSYNC B1 ;  /* 0x0000000000017941 */ /* 0x000fea0003800000 */
.L_x_106:
        /* <DEDUP_REMOVED lines=9> */
.L_x_109:
[----:B------:R-:W-:Y:S05]  /*3a70*/  BSYNC B1 ;  /* 0x0000000000017941 */ /* 0x000fea0003800000 */
.L_x_108:
        /* <DEDUP_REMOVED lines=10> */
.L_x_111:
[----:B------:R-:W-:Y:S05]  /*3b20*/  BSYNC B1 ;  /* 0x0000000000017941 */ /* 0x000fea0003800000 */
.L_x_110:
        /* <DEDUP_REMOVED lines=10> */
.L_x_113:
[----:B------:R-:W-:Y:S05]  /*3bd0*/  BSYNC B1 ;  /* 0x0000000000017941 */ /* 0x000fea0003800000 */
.L_x_112:
        /* <DEDUP_REMOVED lines=9> */
.L_x_115:
[----:B------:R-:W-:Y:S05]  /*3c70*/  BSYNC B1 ;  /* 0x0000000000017941 */ /* 0x000fea0003800000 */
.L_x_114:
        /* <DEDUP_REMOVED lines=9> */
.L_x_117:
[----:B------:R-:W-:Y:S05]  /*3d10*/  BSYNC B1 ;  /* 0x0000000000017941 */ /* 0x000fea0003800000 */
.L_x_116:
        /* <DEDUP_REMOVED lines=10> */
.L_x_119:
[----:B------:R-:W-:Y:S05]  /*3dc0*/  BSYNC B1 ;  /* 0x0000000000017941 */ /* 0x000fea0003800000 */
.L_x_118:
        /* <DEDUP_REMOVED lines=10> */
.L_x_121:
[----:B------:R-:W-:Y:S05]  /*3e70*/  BSYNC B1 ;  /* 0x0000000000017941 */ /* 0x000fea0003800000 */
.L_x_120:
        /* <DEDUP_REMOVED lines=9> */
.L_x_123:
[----:B------:R-:W-:Y:S05]  /*3f10*/  BSYNC B1 ;  /* 0x0000000000017941 */ /* 0x000fea0003800000 */
.L_x_122:
        /* <DEDUP_REMOVED lines=9> */
.L_x_125:
[----:B------:R-:W-:Y:S05]  /*3fb0*/  BSYNC B1 ;  /* 0x0000000000017941 */ /* 0x000fea0003800000 */
.L_x_124:
        /* <DEDUP_REMOVED lines=10> */
.L_x_127:
[----:B------:R-:W-:Y:S05]  /*4060*/  BSYNC B1 ;  /* 0x0000000000017941 */ /* 0x000fea0003800000 */
.L_x_126:
        /* <DEDUP_REMOVED lines=10> */
.L_x_129:
[----:B------:R-:W-:Y:S05]  /*4110*/  BSYNC B1 ;  /* 0x0000000000017941 */ /* 0x000fea0003800000 */
.L_x_128:
        /* <DEDUP_REMOVED lines=9> */
.L_x_131:
[----:B------:R-:W-:Y:S05]  /*41b0*/  BSYNC B1 ;  /* 0x0000000000017941 */ /* 0x000fea0003800000 */
.L_x_130:
        /* <DEDUP_REMOVED lines=9> */
.L_x_133:
[----:B------:R-:W-:Y:S05]  /*4250*/  BSYNC B1 ;  /* 0x0000000000017941 */ /* 0x000fea0003800000 */
.L_x_132:
        /* <DEDUP_REMOVED lines=10> */
.L_x_135:
[----:B------:R-:W-:Y:S05]  /*4300*/  BSYNC B1 ;  /* 0x0000000000017941 */ /* 0x000fea0003800000 */
.L_x_134:
        /* <DEDUP_REMOVED lines=10> */
.L_x_137:
[----:B------:R-:W-:Y:S05]  /*43b0*/  BSYNC B1 ;  /* 0x0000000000017941 */ /* 0x000fea0003800000 */
.L_x_136:
        /* <DEDUP_REMOVED lines=9> */
.L_x_139:
[----:B------:R-:W-:Y:S05]  /*4450*/  BSYNC B1 ;  /* 0x0000000000017941 */ /* 0x000fea0003800000 */
.L_x_138:
        /* <DEDUP_REMOVED lines=9> */
.L_x_141:
[----:B------:R-:W-:Y:S05]  /*44f0*/  BSYNC B1 ;  /* 0x0000000000017941 */ /* 0x000fea0003800000 */
.L_x_140:
        /* <DEDUP_REMOVED lines=10> */
.L_x_143:
[----:B------:R-:W-:Y:S05]  /*45a0*/  BSYNC B1 ;  /* 0x0000000000017941 */ /* 0x000fea0003800000 */
.L_x_142:
        /* <DEDUP_REMOVED lines=10> */
.L_x_145:
[----:B------:R-:W-:Y:S05]  /*4650*/  BSYNC B1 ;  /* 0x0000000000017941 */ /* 0x000fea0003800000 */
.L_x_144:
        /* <DEDUP_REMOVED lines=9> */
.L_x_147:
[----:B------:R-:W-:Y:S05]  /*46f0*/  BSYNC B1 ;  /* 0x0000000000017941 */ /* 0x000fea0003800000 */
.L_x_146:
        /* <DEDUP_REMOVED lines=9> */
.L_x_149:
[----:B------:R-:W-:Y:S05]  /*4790*/  BSYNC B1 ;  /* 0x0000000000017941 */ /* 0x000fea0003800000 */
.L_x_148:
        /* <DEDUP_REMOVED lines=10> */
.L_x_151:
[----:B------:R-:W-:Y:S05]  /*4840*/  BSYNC B1 ;  /* 0x0000000000017941 */ /* 0x000fea0003800000 */
.L_x_150:
[----:B-----5:R-:W-:Y:S01]  /*4850*/  IMAD.U32 R5, R24, 0x10000, RZ ;  /* 0x0001000018057824 */ /* 0x020fe200078e00ff */
[----:B------:R-:W-:Y:S01]  /*4860*/  ISETP.GT.AND P1, PT, R4, 0x79, PT ;  /* 0x000000790400780c */ /* 0x000fe20003f24270 */
[----:B------:R-:W-:Y:S01]  /*4870*/  @P2 IMAD.MOV.U32 R4, RZ, RZ, R10 ;  /* 0x000000ffff042224 */ /* 0x000fe200078e000a */
[----:B------:R-:W-:Y:S01]  /*4880*/  BSSY B1, `(.L_x_152) ;  /* 0x000000a000017945 */ /* 0x000fe20003800000 */
[----:B------:R-:W-:Y:S01]  /*4890*/  FMUL R5, R5, R88 ;  /* 0x0000005805057220 */ /* 0x000fe20000400000 */
[----:B------:R-:W-:-:S03]  /*48a0*/  ISETP.GT.AND P3, PT, R3, RZ, P1 ;  /* 0x000000ff0300720c */ /* 0x000fc60000f64270 */
[----:B------:R-:W-:-:S05]  /*48b0*/  FFMA R5, R84, R23, R5 ;  /* 0x0000001754057223 */ /* 0x000fca0000000005 */
[----:B------:R-:W-:-:S04]  /*48c0*/  F2FP.BF16.F32.PACK_AB R5, RZ, R5 ;  /* 0x00000005ff05723e */ /* 0x000fc800000010ff */
[----:B0-----:R-:W-:Y:S01]  /*48d0*/  PRMT R14, R5, 0x7610, R14 ;  /* 0x00007610050e7816 */ /* 0x001fe2000000000e */
[----:B------:R-:W-:-:S05]  /*48e0*/  @P2 IMAD.MOV.U32 R5, RZ, RZ, R11 ;  /* 0x000000ffff052224 */ /* 0x000fca00078e000b */
[----:B------:R0:W-:Y:S01]  /*48f0*/  @P2 STG.E.U16 desc[UR36][R4.64+0xf0], R14 ;  /* 0x0000f00e04002986 */ /* 0x0001e2000c101524 */
[----:B------:R-:W-:Y:S05]  /*4900*/  @!P3 BRA `(.L_x_153) ;  /* 0x000000000004b947 */ /* 0x000fea0003800000 */
[----:B------:R0:W5:Y:S02]  /*4910*/  LDG.E.LTC128B.U16 R24, desc[UR36][R6.64+0xf2] ;  /* 0x0000f22406187981 */ /* 0x000164000c1e1520 */
.L_x_153:
[----:B------:R-:W-:Y:S05]  /*4920*/  BSYNC B1 ;  /* 0x0000000000017941 */ /* 0x000fea0003800000 */
.L_x_152:
        /* <DEDUP_REMOVED lines=9> */
.L_x_155:
[----:B------:R-:W-:Y:S05]  /*49c0*/  BSYNC B1 ;  /* 0x0000000000017941 */ /* 0x000fea0003800000 */
.L_x_154:
[----:B-----5:R-:W-:Y:S01]  /*49d0*/  IMAD.U32 R5, R24, 0x10000, RZ ;  /* 0x0001000018057824 */ /* 0x020fe200078e00ff */
[----:B------:R-:W-:Y:S01]  /*49e0*/  ISETP.GT.AND P1, PT, R3, 0x8, P1 ;  /* 0x000000080300780c */ /* 0x000fe20000f24270 */
[----:B0-----:R-:W-:Y:S01]  /*49f0*/  @P0 IMAD.MOV.U32 R4, RZ, RZ, R12 ;  /* 0x000000ffff040224 */ /* 0x001fe200078e000c */
[----:B------:R-:W-:Y:S01]  /*4a00*/  BSSY B1, `(.L_x_156) ;  /* 0x0000009000017945 */ /* 0x000fe20003800000 */
[----:B------:R-:W-:-:S04]  /*4a10*/  FMUL R5, R5, R88 ;  /* 0x0000005805057220 */ /* 0x000fc80000400000 */
[----:B------:R-:W-:-:S05]  /*4a20*/  FFMA R5, R86, R23, R5 ;  /* 0x0000001756057223 */ /* 0x000fca0000000005 */
[----:B------:R-:W-:-:S04]  /*4a30*/  F2FP.BF16.F32.PACK_AB R5, RZ, R5 ;  /* 0x00000005ff05723e */ /* 0x000fc800000010ff */
[----:B-1-3--:R-:W-:Y:S01]  /*4a40*/  PRMT R6, R5, 0x7610, R6 ;  /* 0x0000761005067816 */ /* 0x00afe20000000006 */
[----:B------:R-:W-:-:S05]  /*4a50*/  @P0 IMAD.MOV.U32 R5, RZ, RZ, R13 ;  /* 0x000000ffff050224 */ /* 0x000fca00078e000d */
[----:B------:R0:W-:Y:S01]  /*4a60*/  @P0 STG.E.U16 desc[UR36][R4.64+0xf0], R6 ;  /* 0x0000f00604000986 */ /* 0x0001e2000c101524 */
[----:B------:R-:W-:Y:S05]  /*4a70*/  @!P1 BRA `(.L_x_157) ;  /* 0x0000000000049947 */ /* 0x000fea0003800000 */
[----:B------:R1:W5:Y:S02]  /*4a80*/  LDG.E.LTC128B.U16 R24, desc[UR36][R8.64+0xf2] ;  /* 0x0000f22408187981 */ /* 0x000364000c1e1520 */
.L_x_157:
[----:B------:R-:W-:Y:S05]  /*4a90*/  BSYNC B1 ;  /* 0x0000000000017941 */ /* 0x000fea0003800000 */
.L_x_156:
[----:B------:R-:W-:Y:S05]  /*4aa0*/  @!P1 BRA `(.L_x_158) ;  /* 0x0000001000d09947 */ /* 0x000fea0003800000 */
[----:B-----5:R-:W-:-:S04]  /*4ab0*/  IMAD.U32 R3, R24, 0x10000, RZ ;  /* 0x0001000018037824 */ /* 0x020fc800078e00ff */
[----:B0-----:R-:W-:-:S04]  /*4ac0*/  FMUL R4, R3, R88 ;  /* 0x0000005803047220 */ /* 0x001fc80000400000 */
[----:B------:R-:W-:-:S05]  /*4ad0*/  FFMA R4, R87, R23, R4 ;  /* 0x0000001757047223 */ /* 0x000fca0000000004 */
[----:B------:R-:W-:-:S05]  /*4ae0*/  F2FP.BF16.F32.PACK_AB R4, RZ, R4 ;  /* 0x00000004ff04723e */ /* 0x000fca00000010ff */
[----:B------:R3:W-:Y:S01]  /*4af0*/  STG.E.U16 desc[UR36][R12.64+0xf2], R4 ;  /* 0x0000f2040c007986 */ /* 0x0007e2000c101524 */
[----:B------:R-:W-:Y:S05]  /*4b00*/  BRA `(.L_x_158) ;  /* 0x0000001000b87947 */ /* 0x000fea0003800000 */
.L_x_33:
[----:B------:R-:W-:Y:S01]  /*4b10*/  ISETP.GT.AND P2, PT, R4, 0x1, PT ;  /* 0x000000010400780c */ /* 0x000fe20003f44270 */
[----:B------:R-:W-:Y:S01]  /*4b20*/  ULDC.64 UR4, c[0x0][0x5c0] ;  /* 0x0001700000047ab9 */ /* 0x000fe20000000a00 */
[-C--:B------:R-:W-:Y:S01]  /*4b30*/  FMUL R24, R24, R23.reuse ;  /* 0x0000001718187220 */ /* 0x080fe20000400000 */
[-C--:B------:R-:W-:Y:S01]  /*4b40*/  FMUL R25, R25, R23.reuse ;  /* 0x0000001719197220 */ /* 0x080fe20000400000 */
[----:B------:R-:W-:Y:S01]  /*4b50*/  ISETP.GT.AND P1, PT, R3, RZ, P2 ;  /* 0x000000ff0300720c */ /* 0x000fe20001724270 */
[-C--:B------:R-:W-:Y:S01]  /*4b60*/  FMUL R26, R26, R23.reuse ;  /* 0x000000171a1a7220 */ /* 0x080fe20000400000 */
[----:B------:R-:W-:Y:S01]  /*4b70*/  LEA R6, P4, R92, UR4, 0x1 ;  /* 0x000000045c067c11 */ /* 0x000fe2000f8808ff */
[-C--:B------:R-:W-:Y:S01]  /*4b80*/  FMUL R27, R27, R23.reuse ;  /* 0x000000171b1b7220 */ /* 0x080fe20000400000 */
[----:B------:R-:W-:Y:S01]  /*4b90*/  F2FP.BF16.F32.PACK_AB R24, RZ, R24 ;  /* 0x00000018ff18723e */ /* 0x000fe200000010ff */
[-C--:B------:R-:W-:Y:S01]  /*4ba0*/  FMUL R28, R28, R23.reuse ;  /* 0x000000171c1c7220 */ /* 0x080fe20000400000 */
[----:B------:R-:W-:Y:S01]  /*4bb0*/  LEA.HI.X R7, R92, UR5, R109, 0x1, P4 ;  /* 0x000000055c077c11 */ /* 0x000fe2000a0f0c6d */
[----:B------:R-:W-:Y:S01]  /*4bc0*/  FMUL R29, R29, R23 ;  /* 0x000000171d1d7220 */ /* 0x000fe20000400000 */
[----:B------:R-:W-:Y:S01]  /*4bd0*/  F2FP.BF16.F32.PACK_AB R25, RZ, R25 ;  /* 0x00000019ff19723e */ /* 0x000fe200000010ff */
[-C--:B------:R-:W-:Y:S01]  /*4be0*/  FMUL R30, R30, R23.reuse ;  /* 0x000000171e1e7220 */ /* 0x080fe20000400000 */
[----:B------:R-:W-:Y:S01]  /*4bf0*/  ISETP.GT.AND P2, PT, R3, 0x8, P2 ;  /* 0x000000080300780c */ /* 0x000fe20001744270 */
[----:B------:R-:W-:Y:S01]  /*4c00*/  @P3 STG.E.U16 desc[UR36][R6.64], R24 ;  /* 0x0000001806003986 */ /* 0x000fe2000c101524 */
[C---:B------:R-:W-:Y:S01]  /*4c10*/  SHF.L.U64.HI R101, R100.reuse, 0x4, R101 ;  /* 0x0000000464657819 */ /* 0x040fe20000010265 */
[-C--:B------:R-:W-:Y:S01]  /*4c20*/  FMUL R31, R31, R23.reuse ;  /* 0x000000171f1f7220 */ /* 0x080fe20000400000 */
[----:B------:R-:W-:Y:S01]  /*4c30*/  LEA R8, P3, R100, R6, 0x4 ;  /* 0x0000000664087211 */ /* 0x000fe200078620ff */
[----:B------:R-:W-:Y:S01]  /*4c40*/  @P1 STG.E.U16 desc[UR36][R6.64+0x2], R25 ;  /* 0x0000021906001986 */ /* 0x000fe2000c101524 */
[----:B------:R-:W-:Y:S01]  /*4c50*/  ISETP.GT.AND P1, PT, R3, 0x8, P0 ;  /* 0x000000080300780c */ /* 0x000fe20000724270 */
[----:B------:R-:W-:Y:S01]  /*4c60*/  FMUL R32, R32, R23 ;  /* 0x0000001720207220 */ /* 0x000fe20000400000 */
[----:B------:R-:W-:Y:S01]  /*4c70*/  F2FP.BF16.F32.PACK_AB R26, RZ, R26 ;  /* 0x0000001aff1a723e */ /* 0x000fe200000010ff */
[----:B------:R-:W-:Y:S01]  /*4c80*/  IMAD.X R9, R101, 0x1, R7, P3 ;  /* 0x0000000165097824 */ /* 0x000fe200018e0607 */
[----:B------:R-:W-:Y:S01]  /*4c90*/  F2FP.BF16.F32.PACK_AB R27, RZ, R27 ;  /* 0x0000001bff1b723e */ /* 0x000fe200000010ff */
[-C--:B------:R-:W-:Y:S01]  /*4ca0*/  FMUL R33, R33, R23.reuse ;  /* 0x0000001721217220 */ /* 0x080fe20000400000 */
[----:B------:R-:W-:Y:S01]  /*4cb0*/  ISETP.GT.AND P0, PT, R4, 0x8, PT ;  /* 0x000000080400780c */ /* 0x000fe20003f04270 */
[-C--:B------:R-:W-:Y:S01]  /*4cc0*/  FMUL R34, R34, R23.reuse ;  /* 0x0000001722227220 */ /* 0x080fe20000400000 */
[----:B------:R-:W-:Y:S01]  /*4cd0*/  F2FP.BF16.F32.PACK_AB R28, RZ, R28 ;  /* 0x0000001cff1c723e */ /* 0x000fe200000010ff */
[-C--:B------:R-:W-:Y:S01]  /*4ce0*/  FMUL R35, R35, R23.reuse ;  /* 0x0000001723237220 */ /* 0x080fe20000400000 */
[C---:B------:R-:W-:Y:S01]  /*4cf0*/  ISETP.GT.AND P4, PT, R3.reuse, RZ, P0 ;  /* 0x000000ff0300720c */ /* 0x040fe20000784270 */
[----:B------:R-:W-:Y:S01]  /*4d00*/  FMUL R36, R36, R23 ;  /* 0x0000001724247220 */ /* 0x000fe20000400000 */
[----:B------:R-:W-:Y:S01]  /*4d10*/  F2FP.BF16.F32.PACK_AB R29, RZ, R29 ;  /* 0x0000001dff1d723e */ /* 0x000fe200000010ff */
[----:B------:R-:W-:Y:S01]  /*4d20*/  @P1 STG.E.U16 desc[UR36][R8.64], R26 ;  /* 0x0000001a08001986 */ /* 0x000fe2000c101524 */
[----:B------:R-:W-:Y:S01]  /*4d30*/  ISETP.GT.AND P1, PT, R3, 0x8, P0 ;  /* 0x000000080300780c */ /* 0x000fe20000724270 */
[-C--:B------:R-:W-:Y:S01]  /*4d40*/  FMUL R37, R37, R23.reuse ;  /* 0x0000001725257220 */ /* 0x080fe20000400000 */
[----:B------:R-:W-:Y:S01]  /*4d50*/  F2FP.BF16.F32.PACK_AB R30, RZ, R30 ;  /* 0x0000001eff1e723e */ /* 0x000fe200000010ff */
[----:B------:R-:W-:Y:S01]  /*4d60*/  @P2 STG.E.U16 desc[UR36][R8.64+0x2], R27 ;  /* 0x0000021b08002986 */ /* 0x000fe2000c101524 */
[----:B------:R-:W-:Y:S01]  /*4d70*/  ISETP.GT.AND P2, PT, R4, 0x9, PT ;  /* 0x000000090400780c */ /* 0x000fe20003f44270 */
[----:B------:R-:W-:Y:S01]  /*4d80*/  FMUL R38, R38, R23 ;  /* 0x0000001726267220 */ /* 0x000fe20000400000 */
[----:B------:R-:W-:Y:S01]  /*4d90*/  F2FP.BF16.F32.PACK_AB R31, RZ, R31 ;  /* 0x0000001fff1f723e */ /* 0x000fe200000010ff */
[-C--:B------:R-:W-:Y:S01]  /*4da0*/  FMUL R39, R39, R23.reuse ;  /* 0x0000001727277220 */ /* 0x080fe20000400000 */
[C---:B------:R-:W-:Y:S01]  /*4db0*/  ISETP.GT.AND P3, PT, R3.reuse, RZ, P2 ;  /* 0x000000ff0300720c */ /* 0x040fe20001764270 */
[----:B------:R-:W-:Y:S01]  /*4dc0*/  @P4 STG.E.U16 desc[UR36][R6.64+0x10], R28 ;  /* 0x0000101c06004986 */ /* 0x000fe2000c101524 */
[----:B------:R-:W-:Y:S01]  /*4dd0*/  ISETP.GT.AND P2, PT, R3, 0x8, P2 ;  /* 0x000000080300780c */ /* 0x000fe20001744270 */
[-C--:B------:R-:W-:Y:S01]  /*4de0*/  FMUL R40, R40, R23.reuse ;  /* 0x0000001728287220 */ /* 0x080fe20000400000 */
[----:B------:R-:W-:Y:S01]  /*4df0*/  ISETP.GT.AND P0, PT, R4, 0x10, PT ;  /* 0x000000100400780c */ /* 0x000fe20003f04270 */
[-C--:B------:R-:W-:Y:S01]  /*4e00*/  FMUL R41, R41, R23.reuse ;  /* 0x0000001729297220 */ /* 0x080fe20000400000 */
[----:B------:R-:W-:Y:S01]  /*4e10*/  F2FP.BF16.F32.PACK_AB R32, RZ, R32 ;  /* 0x00000020ff20723e */ /* 0x000fe200000010ff */
[-C--:B------:R-:W-:Y:S01]  /*4e20*/  FMUL R42, R42, R23.reuse ;  /* 0x000000172a2a7220 */ /* 0x080fe20000400000 */
[----:B------:R-:W-:Y:S01]  /*4e30*/  ISETP.GT.AND P4, PT, R3, RZ, P0 ;  /* 0x000000ff0300720c */ /* 0x000fe20000784270 */
[----:B------:R-:W-:Y:S01]  /*4e40*/  FMUL R43, R43, R23 ;  /* 0x000000172b2b7220 */ /* 0x000fe20000400000 */
[----:B------:R-:W-:Y:S01]  /*4e50*/  F2FP.BF16.F32.PACK_AB R33, RZ, R33 ;  /* 0x00000021ff21723e */ /* 0x000fe200000010ff */
[-C--:B------:R-:W-:Y:S01]  /*4e60*/  FMUL R44, R44, R23.reuse ;  /* 0x000000172c2c7220 */ /* 0x080fe20000400000 */
[----:B------:R-:W-:Y:S01]  /*4e70*/  F2FP.BF16.F32.PACK_AB R34, RZ, R34 ;  /* 0x00000022ff22723e */ /* 0x000fe200000010ff */
[----:B------:R-:W-:Y:S01]  /*4e80*/  @P3 STG.E.U16 desc[UR36][R6.64+0x12], R29 ;  /* 0x0000121d06003986 */ /* 0x000fe2000c101524 */
[----:B------:R-:W-:Y:S01]  /*4e90*/  ISETP.GT.AND P3, PT, R4, 0x11, PT ;  /* 0x000000110400780c */ /* 0x000fe20003f64270 */
[----:B------:R-:W-:Y:S01]  /*4ea0*/  FMUL R45, R45, R23 ;  /* 0x000000172d2d7220 */ /* 0x000fe20000400000 */
[----:B------:R-:W-:Y:S01]  /*4eb0*/  F2FP.BF16.F32.PACK_AB R35, RZ, R35 ;  /* 0x00000023ff23723e */ /* 0x000fe200000010ff */
[----:B------:R-:W-:Y:S01]  /*4ec0*/  @P1 STG.E.U16 desc[UR36][R8.64+0x10], R30 ;  /* 0x0000101e08001986 */ /* 0x000fe2000c101524 */
[C---:B------:R-:W-:Y:S01]  /*4ed0*/  ISETP.GT.AND P1, PT, R3.reuse, 0x8, P0 ;  /* 0x000000080300780c */ /* 0x040fe20000724270 */
[-C--:B------:R-:W-:Y:S01]  /*4ee0*/  FMUL R46, R46, R23.reuse ;  /* 0x000000172e2e7220 */ /* 0x080fe20000400000 */
[----:B------:R-:W-:Y:S01]  /*4ef0*/  ISETP.GT.AND P0, PT, R4, 0x18, PT ;  /* 0x000000180400780c */ /* 0x000fe20003f04270 */
[----:B------:R-:W-:Y:S01]  /*4f00*/  @P2 STG.E.U16 desc[UR36][R8.64+0x12], R31 ;  /* 0x0000121f08002986 */ /* 0x000fe2000c101524 */
[----:B------:R-:W-:Y:S01]  /*4f10*/  ISETP.GT.AND P2, PT, R3, RZ, P3 ;  /* 0x000000ff0300720c */ /* 0x000fe20001f44270 */
[-C--:B------:R-:W-:Y:S01]  /*4f20*/  FMUL R47, R47, R23.reuse ;  /* 0x000000172f2f7220 */ /* 0x080fe20000400000 */
[C---:B------:R-:W-:Y:S01]  /*4f30*/  ISETP.GT.AND P3, PT, R3.reuse, 0x8, P3 ;  /* 0x000000080300780c */ /* 0x040fe20001f64270 */
[----:B------:R-:W-:Y:S01]  /*4f40*/  @P4 STG.E.U16 desc[UR36][R6.64+0x20], R32 ;  /* 0x0000202006004986 */ /* 0x000fe2000c101524 */
[----:B------:R-:W-:Y:S01]  /*4f50*/  ISETP.GT.AND P4, PT, R3, RZ, P0 ;  /* 0x000000ff0300720c */ /* 0x000fe20000784270 */
[-C--:B------:R-:W-:Y:S01]  /*4f60*/  FMUL R48, R48, R23.reuse ;  /* 0x0000001730307220 */ /* 0x080fe20000400000 */
[----:B------:R-:W-:Y:S01]  /*4f70*/  F2FP.BF16.F32.PACK_AB R36, RZ, R36 ;  /* 0x00000024ff24723e */ /* 0x000fe200000010ff */
[----:B------:R-:W-:Y:S01]  /*4f80*/  FMUL R49, R49, R23 ;  /* 0x0000001731317220 */ /* 0x000fe20000400000 */
[----:B------:R-:W-:Y:S01]  /*4f90*/  F2FP.BF16.F32.PACK_AB R37, RZ, R37 ;  /* 0x00000025ff25723e */ /* 0x000fe200000010ff */
[-C--:B------:R-:W-:Y:S01]  /*4fa0*/  FMUL R50, R50, R23.reuse ;  /* 0x0000001732327220 */ /* 0x080fe20000400000 */
[----:B------:R-:W-:Y:S01]  /*4fb0*/  F2FP.BF16.F32.PACK_AB R38, RZ, R38 ;  /* 0x00000026ff26723e */ /* 0x000fe200000010ff */
[----:B------:R-:W-:Y:S01]  /*4fc0*/  FMUL R51, R51, R23 ;  /* 0x0000001733337220 */ /* 0x000fe20000400000 */
[----:B------:R-:W-:Y:S01]  /*4fd0*/  F2FP.BF16.F32.PACK_AB R39, RZ, R39 ;  /* 0x00000027ff27723e */ /* 0x000fe200000010ff */
[----:B------:R-:W-:Y:S01]  /*4fe0*/  @P2 STG.E.U16 desc[UR36][R6.64+0x22], R33 ;  /* 0x0000222106002986 */ /* 0x000fe2000c101524 */
[----:B------:R-:W-:Y:S01]  /*4ff0*/  F2FP.BF16.F32.PACK_AB R40, RZ, R40 ;  /* 0x00000028ff28723e */ /* 0x000fe200000010ff */
[----:B------:R-:W-:Y:S01]  /*5000*/  FMUL R52, R52, R23 ;  /* 0x0000001734347220 */ /* 0x000fe20000400000 */
[----:B------:R-:W-:Y:S01]  /*5010*/  F2FP.BF16.F32.PACK_AB R41, RZ, R41 ;  /* 0x00000029ff29723e */ /* 0x000fe200000010ff */
[----:B------:R-:W-:Y:S01]  /*5020*/  @P1 STG.E.U16 desc[UR36][R8.64+0x20], R34 ;  /* 0x0000202208001986 */ /* 0x000fe2000c101524 */
[----:B------:R-:W-:Y:S01]  /*5030*/  ISETP.GT.AND P1, PT, R3, 0x8, P0 ;  /* 0x000000080300780c */ /* 0x000fe20000724270 */
[-C--:B------:R-:W-:Y:S01]  /*5040*/  FMUL R53, R53, R23.reuse ;  /* 0x0000001735357220 */ /* 0x080fe20000400000 */
[C---:B------:R-:W-:Y:S01]  /*5050*/  ISETP.GT.AND P0, PT, R4.reuse, 0x20, PT ;  /* 0x000000200400780c */ /* 0x040fe20003f04270 */
[----:B------:R-:W-:Y:S01]  /*5060*/  @P3 STG.E.U16 desc[UR36][R8.64+0x22], R35 ;  /* 0x0000222308003986 */ /* 0x000fe2000c101524 */
[----:B------:R-:W-:Y:S01]  /*5070*/  ISETP.GT.AND P3, PT, R4, 0x19, PT ;  /* 0x000000190400780c */ /* 0x000fe20003f64270 */
[-C--:B------:R-:W-:Y:S01]  /*5080*/  FMUL R54, R54, R23.reuse ;  /* 0x0000001736367220 */ /* 0x080fe20000400000 */
[----:B------:R-:W-:Y:S01]  /*5090*/  F2FP.BF16.F32.PACK_AB R42, RZ, R42 ;  /* 0x0000002aff2a723e */ /* 0x000fe200000010ff */
[----:B------:R-:W-:Y:S01]  /*50a0*/  @P4 STG.E.U16 desc[UR36][R6.64+0x30], R36 ;  /* 0x0000302406004986 */ /* 0x000fe2000c101524 */
[----:B------:R-:W-:Y:S01]  /*50b0*/  ISETP.GT.AND P2, PT, R3, RZ, P3 ;  /* 0x000000ff0300720c */ /* 0x000fe20001f44270 */
[-C--:B------:R-:W-:Y:S01]  /*50c0*/  FMUL R55, R55, R23.reuse ;  /* 0x0000001737377220 */ /* 0x080fe20000400000 */
[C---:B------:R-:W-:Y:S01]  /*50d0*/  ISETP.GT.AND P3, PT, R3.reuse, 0x8, P3 ;  /* 0x000000080300780c */ /* 0x040fe20001f64270 */
[-C--:B------:R-:W-:Y:S01]  /*50e0*/  FMUL R56, R56, R23.reuse ;  /* 0x0000001738387220 */ /* 0x080fe20000400000 */
[----:B------:R-:W-:Y:S01]  /*50f0*/  ISETP.GT.AND P4, PT, R3, RZ, P0 ;  /* 0x000000ff0300720c */ /* 0x000fe20000784270 */
[----:B------:R-:W-:Y:S01]  /*5100*/  FMUL R57, R57, R23 ;  /* 0x0000001739397220 */ /* 0x000fe20000400000 */
[----:B------:R-:W-:Y:S01]  /*5110*/  F2FP.BF16.F32.PACK_AB R43, RZ, R43 ;  /* 0x0000002bff2b723e */ /* 0x000fe200000010ff */
[-C--:B------:R-:W-:Y:S01]  /*5120*/  FMUL R58, R58, R23.reuse ;  /* 0x000000173a3a7220 */ /* 0x080fe20000400000 */
[----:B------:R-:W-:Y:S01]  /*5130*/  F2FP.BF16.F32.PACK_AB R44, RZ, R44 ;  /* 0x0000002cff2c723e */ /* 0x000fe200000010ff */
[----:B------:R-:W-:Y:S01]  /*5140*/  FMUL R59, R59, R23 ;  /* 0x000000173b3b7220 */ /* 0x000fe20000400000 */
[----:B------:R-:W-:Y:S01]  /*5150*/  F2FP.BF16.F32.PACK_AB R45, RZ, R45 ;  /* 0x0000002dff2d723e */ /* 0x000fe200000010ff */
[----:B------:R-:W-:Y:S01]  /*5160*/  FMUL R60, R60, R23 ;  /* 0x000000173c3c7220 */ /* 0x000fe20000400000 */
[----:B------:R-:W-:Y:S01]  /*5170*/  F2FP.BF16.F32.PACK_AB R46, RZ, R46 ;  /* 0x0000002eff2e723e */ /* 0x000fe200000010ff */
[----:B------:R-:W-:Y:S01]  /*5180*/  @P2 STG.E.U16 desc[UR36][R6.64+0x32], R37 ;  /* 0x0000322506002986 */ /* 0x000fe2000c101524 */
[----:B------:R-:W-:Y:S01]  /*5190*/  F2FP.BF16.F32.PACK_AB R47, RZ, R47 ;  /* 0x0000002fff2f723e */ /* 0x000fe200000010ff */
[-C--:B------:R-:W-:Y:S01]  /*51a0*/  FMUL R61, R61, R23.reuse ;  /* 0x000000173d3d7220 */ /* 0x080fe20000400000 */
[----:B------:R-:W-:Y:S01]  /*51b0*/  F2FP.BF16.F32.PACK_AB R48, RZ, R48 ;  /* 0x00000030ff30723e */ /* 0x000fe200000010ff */
[----:B------:R-:W-:Y:S01]  /*51c0*/  @P1 STG.E.U16 desc[UR36][R8.64+0x30], R38 ;  /* 0x0000302608001986 */ /* 0x000fe2000c101524 */
[----:B------:R-:W-:Y:S01]  /*51d0*/  ISETP.GT.AND P1, PT, R3, 0x8, P0 ;  /* 0x000000080300780c */ /* 0x000fe20000724270 */
[-C--:B------:R-:W-:Y:S01]  /*51e0*/  FMUL R62, R62, R23.reuse ;  /* 0x000000173e3e7220 */ /* 0x080fe20000400000 */
[C---:B------:R-:W-:Y:S01]  /*51f0*/  ISETP.GT.AND P0, PT, R4.reuse, 0x28, PT ;  /* 0x000000280400780c */ /* 0x040fe20003f04270 */
[----:B------:R-:W-:Y:S01]  /*5200*/  @P3 STG.E.U16 desc[UR36][R8.64+0x32], R39 ;  /* 0x0000322708003986 */ /* 0x000fe2000c101524 */
[----:B------:R-:W-:Y:S01]  /*5210*/  ISETP.GT.AND P3, PT, R4, 0x21, PT ;  /* 0x000000210400780c */ /* 0x000fe20003f64270 */
[----:B------:R-:W-:Y:S01]  /*5220*/  FMUL R63, R63, R23 ;  /* 0x000000173f3f7220 */ /* 0x000fe20000400000 */
[----:B------:R-:W-:Y:S01]  /*5230*/  F2FP.BF16.F32.PACK_AB R49, RZ, R49 ;  /* 0x00000031ff31723e */ /* 0x000fe200000010ff */
[----:B------:R-:W-:Y:S01]  /*5240*/  @P4 STG.E.U16 desc[UR36][R6.64+0x40], R40 ;  /* 0x0000402806004986 */ /* 0x000fe2000c101524 */
[C---:B------:R-:W-:Y:S01]  /*5250*/  ISETP.GT.AND P2, PT, R3.reuse, RZ, P3 ;  /* 0x000000ff0300720c */ /* 0x040fe20001f44270 */
[-C--:B------:R-:W-:Y:S01]  /*5260*/  FMUL R64, R64, R23.reuse ;  /* 0x0000001740407220 */ /* 0x080fe20000400000 */
[----:B------:R-:W-:Y:S01]  /*5270*/  ISETP.GT.AND P3, PT, R3, 0x8, P3 ;  /* 0x000000080300780c */ /* 0x000fe20001f64270 */
[-C--:B------:R-:W-:Y:S01]  /*5280*/  FMUL R65, R65, R23.reuse ;  /* 0x0000001741417220 */ /* 0x080fe20000400000 */
        /* <DEDUP_REMOVED lines=62> */
[----:B------:R-:W-:-:S02]  /*5670*/  F2FP.BF16.F32.PACK_AB R68, RZ, R68 ;  /* 0x00000044ff44723e */ /* 0x000fc400000010ff */
[----:B------:R-:W-:Y:S01]  /*5680*/  F2FP.BF16.F32.PACK_AB R69, RZ, R69 ;  /* 0x00000045ff45723e */ /* 0x000fe200000010ff */
[----:B------:R-:W-:Y:S01]  /*5690*/  @P1 STG.E.U16 desc[UR36][R8.64+0x60], R50 ;  /* 0x0000603208001986 */ /* 0x000fe2000c101524 */
[C---:B------:R-:W-:Y:S02]  /*56a0*/  ISETP.GT.AND P1, PT, R3.reuse, 0x8, P0 ;  /* 0x000000080300780c */ /* 0x040fe40000724270 */
[C---:B------:R-:W-:Y:S01]  /*56b0*/  ISETP.GT.AND P0, PT, R4.reuse, 0x40, PT ;  /* 0x000000400400780c */ /* 0x040fe20003f04270 */
[----:B------:R-:W-:Y:S01]  /*56c0*/  @P3 STG.E.U16 desc[UR36][R8.64+0x62], R51 ;  /* 0x0000623308003986 */ /* 0x000fe2000c101524 */
[----:B------:R-:W-:Y:S02]  /*56d0*/  ISETP.GT.AND P3, PT, R4, 0x39, PT ;  /* 0x000000390400780c */ /* 0x000fe40003f64270 */
[----:B------:R-:W-:Y:S01]  /*56e0*/  F2FP.BF16.F32.PACK_AB R70, RZ, R70 ;  /* 0x00000046ff46723e */ /* 0x000fe200000010ff */
[----:B------:R-:W-:Y:S01]  /*56f0*/  @P4 STG.E.U16 desc[UR36][R6.64+0x70], R52 ;  /* 0x0000703406004986 */ /* 0x000fe2000c101524 */
[----:B------:R-:W-:-:S02]  /*5700*/  ISETP.GT.AND P2, PT, R3, RZ, P3 ;  /* 0x000000ff0300720c */ /* 0x000fc40001f44270 */
[C---:B------:R-:W-:Y:S02]  /*5710*/  ISETP.GT.AND P3, PT, R3.reuse, 0x8, P3 ;  /* 0x000000080300780c */ /* 0x040fe40001f64270 */
[----:B------:R-:W-:Y:S02]  /*5720*/  ISETP.GT.AND P4, PT, R3, RZ, P0 ;  /* 0x000000ff0300720c */ /* 0x000fe40000784270 */
[----:B------:R-:W-:Y:S02]  /*5730*/  F2FP.BF16.F32.PACK_AB R71, RZ, R71 ;  /* 0x00000047ff47723e */ /* 0x000fe400000010ff */
[----:B------:R-:W-:Y:S02]  /*5740*/  F2FP.BF16.F32.PACK_AB R72, RZ, R72 ;  /* 0x00000048ff48723e */ /* 0x000fe400000010ff */
[----:B------:R-:W-:Y:S02]  /*5750*/  F2FP.BF16.F32.PACK_AB R73, RZ, R73 ;  /* 0x00000049ff49723e */ /* 0x000fe400000010ff */
        /* <DEDUP_REMOVED lines=33> */
[----:B------:R-:W-:-:S03]  /*5970*/  F2FP.BF16.F32.PACK_AB R87, RZ, R87 ;  /* 0x00000057ff57723e */ /* 0x000fc600000010ff */
[----:B------:R-:W-:Y:S04]  /*5980*/  @P2 STG.E.U16 desc[UR36][R6.64+0x92], R61 ;  /* 0x0000923d06002986 */ /* 0x000fe8000c101524 */
[----:B------:R-:W-:Y:S01]  /*5990*/  @P1 STG.E.U16 desc[UR36][R8.64+0x90], R62 ;  /* 0x0000903e08001986 */ /* 0x000fe2000c101524 */
[----:B------:R-:W-:Y:S02]  /*59a0*/  ISETP.GT.AND P1, PT, R3, 0x8, P0 ;  /* 0x000000080300780c */ /* 0x000fe40000724270 */
[C---:B------:R-:W-:Y:S01]  /*59b0*/  ISETP.GT.AND P0, PT, R4.reuse, 0x58, PT ;  /* 0x000000580400780c */ /* 0x040fe20003f04270 */
[----:B------:R-:W-:Y:S01]  /*59c0*/  @P3 STG.E.U16 desc[UR36][R8.64+0x92], R63 ;  /* 0x0000923f08003986 */ /* 0x000fe2000c101524 */
[----:B------:R-:W-:-:S03]  /*59d0*/  ISETP.GT.AND P3, PT, R4, 0x51, PT ;  /* 0x000000510400780c */ /* 0x000fc60003f64270 */
[----:B------:R-:W-:Y:S01]  /*59e0*/  @P4 STG.E.U16 desc[UR36][R6.64+0xa0], R64 ;  /* 0x0000a04006004986 */ /* 0x000fe2000c101524 */
[C---:B------:R-:W-:Y:S02]  /*59f0*/  ISETP.GT.AND P2, PT, R3.reuse, RZ, P3 ;  /* 0x000000ff0300720c */ /* 0x040fe40001f44270 */
[C---:B------:R-:W-:Y:S02]  /*5a00*/  ISETP.GT.AND P3, PT, R3.reuse, 0x8, P3 ;  /* 0x000000080300780c */ /* 0x040fe40001f64270 */
[----:B------:R-:W-:-:S09]  /*5a10*/  ISETP.GT.AND P4, PT, R3, RZ, P0 ;  /* 0x000000ff0300720c */ /* 0x000fd20000784270 */
        /* <DEDUP_REMOVED lines=9> */
[C---:B------:R-:W-:Y:S02]  /*5ab0*/  ISETP.GT.AND P3, PT, R3.reuse, RZ, P0 ;  /* 0x000000ff0300720c */ /* 0x040fe40000764270 */
[----:B------:R-:W-:-:S07]  /*5ac0*/  ISETP.GT.AND P0, PT, R3, 0x8, P0 ;  /* 0x000000080300780c */ /* 0x000fce0000704270 */
[----:B------:R-:W-:Y:S04]  /*5ad0*/  @P2 STG.E.U16 desc[UR36][R6.64+0xb2], R69 ;  /* 0x0000b24506002986 */ /* 0x000fe8000c101524 */
[----:B------:R-:W-:Y:S01]  /*5ae0*/  @P1 STG.E.U16 desc[UR36][R8.64+0xb0], R70 ;  /* 0x0000b04608001986 */ /* 0x000fe2000c101524 */
[----:B------:R-:W-:-:S03]  /*5af0*/  ISETP.GT.AND P1, PT, R4, 0x68, PT ;  /* 0x000000680400780c */ /* 0x000fc60003f24270 */
        /* <DEDUP_REMOVED lines=11> */
[C---:B------:R-:W-:Y:S02]  /*5bb0*/  ISETP.GT.AND P2, PT, R3.reuse, RZ, P0 ;  /* 0x000000ff0300720c */ /* 0x040fe40000744270 */
[----:B------:R-:W-:Y:S01]  /*5bc0*/  ISETP.GT.AND P0, PT, R3, 0x8, P0 ;  /* 0x000000080300780c */ /* 0x000fe20000704270 */
[----:B------:R-:W-:Y:S01]  /*5bd0*/  @P3 STG.E.U16 desc[UR36][R6.64+0xd0], R76 ;  /* 0x0000d04c06003986 */ /* 0x000fe2000c101524 */
[----:B------:R-:W-:-:S04]  /*5be0*/  ISETP.GT.AND P3, PT, R4, 0x70, PT ;  /* 0x000000700400780c */ /* 0x000fc80003f64270 */
[C---:B------:R-:W-:Y:S02]  /*5bf0*/  ISETP.GT.AND P4, PT, R3.reuse, RZ, P3 ;  /* 0x000000ff0300720c */ /* 0x040fe40001f84270 */
[----:B------:R-:W-:-:S03]  /*5c00*/  ISETP.GT.AND P3, PT, R3, 0x8, P3 ;  /* 0x000000080300780c */ /* 0x000fc60001f64270 */
[----:B------:R-:W-:Y:S01]  /*5c10*/  @P2 STG.E.U16 desc[UR36][R6.64+0xd2], R77 ;  /* 0x0000d24d06002986 */ /* 0x000fe2000c101524 */
[----:B------:R-:W-:-:S03]  /*5c20*/  ISETP.GT.AND P2, PT, R4, 0x79, PT ;  /* 0x000000790400780c */ /* 0x000fc60003f44270 */
[----:B------:R-:W-:Y:S01]  /*5c30*/  @P1 STG.E.U16 desc[UR36][R8.64+0xd0], R78 ;  /* 0x0000d04e08001986 */ /* 0x000fe2000c101524 */
[----:B------:R-:W-:-:S03]  /*5c40*/  ISETP.GT.AND P1, PT, R4, 0x78, PT ;  /* 0x000000780400780c */ /* 0x000fc60003f24270 */
[----:B------:R-:W-:Y:S01]  /*5c50*/  @P0 STG.E.U16 desc[UR36][R8.64+0xd2], R79 ;  /* 0x0000d24f08000986 */ /* 0x000fe2000c101524 */
[----:B------:R-:W-:-:S03]  /*5c60*/  ISETP.GT.AND P0, PT, R4, 0x71, PT ;  /* 0x000000710400780c */ /* 0x000fc60003f04270 */
[----:B------:R-:W-:Y:S01]  /*5c70*/  @P4 STG.E.U16 desc[UR36][R6.64+0xe0], R80 ;  /* 0x0000e05006004986 */ /* 0x000fe2000c101524 */
[C---:B------:R-:W-:Y:S02]  /*5c80*/  ISETP.GT.AND P4, PT, R3.reuse, RZ, P0 ;  /* 0x000000ff0300720c */ /* 0x040fe40000784270 */
[----:B------:R-:W-:-:S11]  /*5c90*/  ISETP.GT.AND P0, PT, R3, 0x8, P0 ;  /* 0x000000080300780c */ /* 0x000fd60000704270 */
[----:B------:R-:W-:Y:S02]  /*5ca0*/  @P4 IMAD.MOV.U32 R4, RZ, RZ, R6 ;  /* 0x000000ffff044224 */ /* 0x000fe400078e0006 */
[----:B------:R-:W-:-:S05]  /*5cb0*/  @P4 IMAD.MOV.U32 R5, RZ, RZ, R7 ;  /* 0x000000ffff054224 */ /* 0x000fca00078e0007 */
[----:B------:R0:W-:Y:S01]  /*5cc0*/  @P4 STG.E.U16 desc[UR36][R4.64+0xe2], R81 ;  /* 0x0000e25104004986 */ /* 0x0001e2000c101524 */
[C---:B------:R-:W-:Y:S02]  /*5cd0*/  ISETP.GT.AND P4, PT, R3.reuse, RZ, P2 ;  /* 0x000000ff0300720c */ /* 0x040fe40001784270 */
[----:B------:R-:W-:Y:S01]  /*5ce0*/  ISETP.GT.AND P2, PT, R3, 0x8, P2 ;  /* 0x000000080300780c */ /* 0x000fe20001744270 */
[----:B0-----:R-:W-:Y:S02]  /*5cf0*/  @P3 IMAD.MOV.U32 R4, RZ, RZ, R8 ;  /* 0x000000ffff043224 */ /* 0x001fe400078e0008 */
[----:B------:R-:W-:-:S05]  /*5d00*/  @P3 IMAD.MOV.U32 R5, RZ, RZ, R9 ;  /* 0x000000ffff053224 */ /* 0x000fca00078e0009 */
[----:B------:R0:W-:Y:S01]  /*5d10*/  @P3 STG.E.U16 desc[UR36][R4.64+0xe0], R82 ;  /* 0x0000e05204003986 */ /* 0x0001e2000c101524 */
[C---:B------:R-:W-:Y:S02]  /*5d20*/  ISETP.GT.AND P3, PT, R3.reuse, RZ, P1 ;  /* 0x000000ff0300720c */ /* 0x040fe40000f64270 */
[----:B------:R-:W-:Y:S01]  /*5d30*/  ISETP.GT.AND P1, PT, R3, 0x8, P1 ;  /* 0x000000080300780c */ /* 0x000fe20000f24270 */
[----:B0-----:R-:W-:Y:S02]  /*5d40*/  @P0 IMAD.MOV.U32 R4, RZ, RZ, R8 ;  /* 0x000000ffff040224 */ /* 0x001fe400078e0008 */
[----:B------:R-:W-:-:S05]  /*5d50*/  @P0 IMAD.MOV.U32 R5, RZ, RZ, R9 ;  /* 0x000000ffff050224 */ /* 0x000fca00078e0009 */
[----:B------:R0:W-:Y:S03]  /*5d60*/  @P0 STG.E.U16 desc[UR36][R4.64+0xe2], R83 ;  /* 0x0000e25304000986 */ /* 0x0001e6000c101524 */
[----:B0-----:R-:W-:Y:S02]  /*5d70*/  @P3 IMAD.MOV.U32 R4, RZ, RZ, R6 ;  /* 0x000000ffff043224 */ /* 0x001fe400078e0006 */
[----:B------:R-:W-:-:S05]  /*5d80*/  @P3 IMAD.MOV.U32 R5, RZ, RZ, R7 ;  /* 0x000000ffff053224 */ /* 0x000fca00078e0007 */
[----:B------:R0:W-:Y:S04]  /*5d90*/  @P3 STG.E.U16 desc[UR36][R4.64+0xf0], R84 ;  /* 0x0000f05404003986 */ /* 0x0001e8000c101524 */
[----:B------:R1:W-:Y:S01]  /*5da0*/  @P4 STG.E.U16 desc[UR36][R6.64+0xf2], R85 ;  /* 0x0000f25506004986 */ /* 0x0003e2000c101524 */
[----:B0-----:R-:W-:Y:S02]  /*5db0*/  @P1 IMAD.MOV.U32 R4, RZ, RZ, R8 ;  /* 0x000000ffff041224 */ /* 0x001fe400078e0008 */
[----:B------:R-:W-:-:S05]  /*5dc0*/  @P1 IMAD.MOV.U32 R5, RZ, RZ, R9 ;  /* 0x000000ffff051224 */ /* 0x000fca00078e0009 */
[----:B------:R1:W-:Y:S04]  /*5dd0*/  @P1 STG.E.U16 desc[UR36][R4.64+0xf0], R86 ;  /* 0x0000f05604001986 */ /* 0x0003e8000c101524 */
[----:B------:R1:W-:Y:S02]  /*5de0*/  @P2 STG.E.U16 desc[UR36][R8.64+0xf2], R87 ;  /* 0x0000f25708002986 */ /* 0x0003e4000c101524 */
.L_x_158:
[----:B------:R-:W-:Y:S05]  /*5df0*/  BSYNC B0 ;  /* 0x0000000000007941 */ /* 0x000fea0003800000 */
.L_x_32:
[----:B------:R-:W-:Y:S01]  /*5e00*/  ULDC UR4, c[0x0][0xc] ;  /* 0x0000030000047ab9 */ /* 0x000fe20000000800 */
[----:B------:R-:W-:Y:S01]  /*5e10*/  ULDC UR5, c[0x0][0x10] ;  /* 0x0000040000057ab9 */ /* 0x000fe20000000800 */
[----:B------:R-:W0:Y:S01]  /*5e20*/  LDC R3, c[0x0][0x14] ;  /* 0x00000500ff037b82 */ /* 0x000e220000000800 */
[----:B------:R-:W-:Y:S01]  /*5e30*/  UIMAD.WIDE.U32 UR4, UR4, UR5, URZ ;  /* 0x00000005040472a5 */ /* 0x000fe2000f8e003f */
[----:B------:R-:W-:Y:S02]  /*5e40*/  IMAD.MOV.U32 R93, RZ, RZ, -0x1 ;  /* 0xffffffffff5d7424 */ /* 0x000fe400078e00ff */
[----:B------:R-:W-:-:S03]  /*5e50*/  IMAD.MOV.U32 R89, RZ, RZ, -0x1 ;  /* 0xffffffffff597424 */ /* 0x000fc600078e00ff */
[----:B0-----:R-:W-:-:S04]  /*5e60*/  IMAD.WIDE.U32 R16, R3, UR4, R16 ;  /* 0x0000000403107c25 */ /* 0x001fc8000f8e0010 */
[----:B------:R-:W-:Y:S01]  /*5e70*/  IMAD R3, R3, UR5, RZ ;  /* 0x0000000503037c24 */ /* 0x000fe2000f8e02ff */
[----:B------:R-:W-:Y:S02]  /*5e80*/  ULDC.64 UR4, c[0x0][0x650] ;  /* 0x0001940000047ab9 */ /* 0x000fe40000000a00 */
[----:B------:R-:W-:Y:S01]  /*5e90*/  ISETP.GE.U32.AND P0, PT, R16, UR4, PT ;  /* 0x0000000410007c0c */ /* 0x000fe2000bf06070 */
[--C-:B------:R-:W-:Y:S01]  /*5ea0*/  IMAD.IADD R17, R17, 0x1, R3.reuse ;  /* 0x0000000111117824 */ /* 0x100fe200078e0203 */
[----:B------:R-:W-:-:S04]  /*5eb0*/  PRMT R3, RZ, 0x7610, R3 ;  /* 0x00007610ff037816 */ /* 0x000fc80000000003 */
[----:B------:R-:W-:-:S13]  /*5ec0*/  ISETP.GE.U32.AND.EX P0, PT, R17, UR5, PT, P0 ;  /* 0x0000000511007c0c */ /* 0x000fda000bf06100 */
[----:B------:R-:W-:Y:S05]  /*5ed0*/  @P0 BRA `(.L_x_159) ;  /* 0x0000000400640947 */ /* 0x000fea0003800000 */
[----:B---3--:R-:W0:Y:S01]  /*5ee0*/  S2R R12, SR_CTAID.X ;  /* 0x00000000000c7919 */ /* 0x008e220000002500 */
[----:B------:R-:W3:Y:S01]  /*5ef0*/  LDC.64 R10, c[0x0][0x628] ;  /* 0x00018a00ff0a7b82 */ /* 0x000ee20000000a00 */
[----:B------:R-:W-:Y:S01]  /*5f00*/  ULDC UR4, c[0x0][0x150] ;  /* 0x0000540000047ab9 */ /* 0x000fe20000000800 */
[----:B-12-4-:R-:W-:Y:S01]  /*5f10*/  IMAD.MOV.U32 R8, RZ, RZ, R16 ;  /* 0x000000ffff087224 */ /* 0x016fe200078e0010 */
[----:B-----5:R-:W1:Y:S01]  /*5f20*/  S2R R24, SR_CTAID.Y ;  /* 0x0000000000187919 */ /* 0x020e620000002600 */
[----:B------:R-:W-:-:S04]  /*5f30*/  IMAD.MOV.U32 R9, RZ, RZ, R17 ;  /* 0x000000ffff097224 */ /* 0x000fc800078e0011 */
[----:B------:R-:W2:Y:S08]  /*5f40*/  LDC R21, c[0x0][0x144] ;  /* 0x00005100ff157b82 */ /* 0x000eb00000000800 */
[----:B------:R-:W4:Y:S08]  /*5f50*/  LDC R0, c[0x0][0x630] ;  /* 0x00018c00ff007b82 */ /* 0x000f300000000800 */
[----:B------:R-:W1:Y:S01]  /*5f60*/  LDC.64 R14, c[0x0][0x620] ;  /* 0x00018800ff0e7b82 */ /* 0x000e620000000a00 */
[----:B---3--:R-:W-:-:S04]  /*5f70*/  ISETP.NE.U32.AND P0, PT, R10, RZ, PT ;  /* 0x000000ff0a00720c */ /* 0x008fc80003f05070 */
[----:B------:R-:W-:Y:S02]  /*5f80*/  ISETP.NE.AND.EX P0, PT, R11, RZ, PT, P0 ;  /* 0x000000ff0b00720c */ /* 0x000fe40003f05300 */
[----:B0-----:R-:W-:-:S05]  /*5f90*/  I2FP.F32.U32 R3, R12 ;  /* 0x0000000c00037245 */ /* 0x001fca0000201000 */
[----:B------:R-:W-:-:S04]  /*5fa0*/  FMUL R3, R3, UR4 ;  /* 0x0000000403037c20 */ /* 0x000fc80008400000 */
[----:B------:R0:W3:Y:S02]  /*5fb0*/  F2I.U32.TRUNC.NTZ R20, R3 ;  /* 0x0000000300147305 */ /* 0x0000e4000020f000 */
[----:B--2-4-:R-:W-:Y:S05]  /*5fc0*/  @!P0 BRA `(.L_x_160) ;  /* 0x0000000000288947 */ /* 0x014fea0003800000 */
[----:B0-----:R-:W0:Y:S02]  /*5fd0*/  LDC R3, c[0x0][0x634] ;  /* 0x00018d00ff037b82 */ /* 0x001e240000000800 */
        /* <DEDUP_REMOVED lines=9> */
.L_x_160:
[----:B------:R-:W2:Y:S01]  /*6070*/  LDC.64 R28, c[0x0][0x640] ;  /* 0x00019000ff1c7b82 */ /* 0x000ea20000000a00 */
[-CC-:B------:R-:W-:Y:S01]  /*6080*/  SHF.R.U64 R89, R8, R0.reuse, R9.reuse ;  /* 0x0000000008597219 */ /* 0x180fe20000001209 */
[----:B---3--:R-:W-:Y:S01]  /*6090*/  IMAD.MOV R20, RZ, RZ, -R20 ;  /* 0x000000ffff147224 */ /* 0x008fe200078e0a14 */
[----:B------:R-:W-:Y:S01]  /*60a0*/  SHF.R.U32.HI R0, RZ, R0, R9 ;  /* 0x00000000ff007219 */ /* 0x000fe20000011609 */
[----:B------:R-:W-:Y:S01]  /*60b0*/  ULDC UR4, c[0x0][0x154] ;  /* 0x0000550000047ab9 */ /* 0x000fe20000000800 */
[----:B0-----:R-:W-:Y:S01]  /*60c0*/  IADD3 R3, P0, RZ, -R89, RZ ;  /* 0x80000059ff037210 */ /* 0x001fe20007f1e0ff */
[----:B------:R-:W-:Y:S02]  /*60d0*/  IMAD R21, R21, R20, R12 ;  /* 0x0000001415157224 */ /* 0x000fe400078e020c */
[----:B------:R-:W0:Y:S01]  /*60e0*/  LDC R6, c[0x0][0x618] ;  /* 0x00018600ff067b82 */ /* 0x000e220000000800 */
[----:B------:R-:W-:Y:S02]  /*60f0*/  IMAD.MOV.U32 R7, RZ, RZ, 0x1 ;  /* 0x00000001ff077424 */ /* 0x000fe400078e00ff */
[----:B------:R-:W-:-:S04]  /*6100*/  IMAD.X R5, RZ, RZ, ~R0, P0 ;  /* 0x000000ffff057224 */ /* 0x000fc800000e0e00 */
[-C--:B-1----:R-:W-:Y:S01]  /*6110*/  IMAD R0, R5, R14.reuse, RZ ;  /* 0x0000000e05007224 */ /* 0x082fe200078e02ff */
[----:B------:R-:W1:Y:S01]  /*6120*/  LDC R8, c[0x0][0x608] ;  /* 0x00018200ff087b82 */ /* 0x000e620000000800 */
[----:B------:R-:W-:-:S04]  /*6130*/  IMAD.WIDE.U32 R4, R3, R14, R16 ;  /* 0x0000000e03047225 */ /* 0x000fc800078e0010 */
[----:B------:R-:W-:Y:S01]  /*6140*/  IMAD R3, R3, R15, R0 ;  /* 0x0000000f03037224 */ /* 0x000fe200078e0200 */
[----:B------:R-:W-:Y:S02]  /*6150*/  I2FP.F32.U32 R0, R24 ;  /* 0x0000001800007245 */ /* 0x000fe40000201000 */
[----:B------:R-:W3:Y:S01]  /*6160*/  LDC R26, c[0x0][0x658] ;  /* 0x00019600ff1a7b82 */ /* 0x000ee20000000800 */
[----:B------:R-:W-:Y:S01]  /*6170*/  IMAD.IADD R3, R5, 0x1, R3 ;  /* 0x0000000105037824 */ /* 0x000fe200078e0203 */
[----:B--2---:R-:W-:Y:S01]  /*6180*/  ISETP.NE.U32.AND P0, PT, R28, RZ, PT ;  /* 0x000000ff1c00720c */ /* 0x004fe20003f05070 */
[----:B------:R-:W-:Y:S01]  /*6190*/  FMUL R0, R0, UR4 ;  /* 0x0000000400007c20 */ /* 0x000fe20008400000 */
[----:B------:R-:W-:Y:S02]  /*61a0*/  IMAD.MOV.U32 R5, RZ, RZ, -0x1 ;  /* 0xffffffffff057424 */ /* 0x000fe400078e00ff */
[----:B------:R-:W-:Y:S01]  /*61b0*/  ISETP.NE.AND.EX P0, PT, R29, RZ, PT, P0 ;  /* 0x000000ff1d00720c */ /* 0x000fe20003f05300 */
[----:B------:R2:W4:Y:S01]  /*61c0*/  F2I.U32.TRUNC.NTZ R13, R0 ;  /* 0x00000000000d7305 */ /* 0x000522000020f000 */
[----:B------:R-:W2:Y:S01]  /*61d0*/  LDC R15, c[0x0][0x148] ;  /* 0x00005200ff0f7b82 */ /* 0x000ea20000000800 */
[----:B0-----:R-:W-:-:S02]  /*61e0*/  SHF.R.U64 R12, R4, R6, R3 ;  /* 0x00000006040c7219 */ /* 0x001fc40000001203 */
[----:B------:R-:W-:-:S05]  /*61f0*/  SHF.R.U32.HI R3, RZ, R6, R3 ;  /* 0x00000006ff037219 */ /* 0x000fca0000011603 */
[----:B------:R-:W0:Y:S01]  /*6200*/  LDC R20, c[0x0][0x600] ;  /* 0x00018000ff147b82 */ /* 0x000e220000000800 */
[-CC-:B-1----:R-:W-:Y:S02]  /*6210*/  SHF.R.U64 R10, R12, R8.reuse, R3.reuse ;  /* 0x000000080c0a7219 */ /* 0x182fe40000001203 */
[----:B------:R-:W-:-:S05]  /*6220*/  SHF.R.U32.HI R3, RZ, R8, R3 ;  /* 0x00000008ff037219 */ /* 0x000fca0000011603 */
[----:B------:R-:W1:Y:S01]  /*6230*/  LDC R27, c[0x0][0x648] ;  /* 0x00019200ff1b7b82 */ /* 0x000e620000000800 */
[-C--:B---3--:R-:W-:Y:S02]  /*6240*/  SHF.L.U32 R4, R5, R26.reuse, RZ ;  /* 0x0000001a05047219 */ /* 0x088fe400000006ff */
[-CC-:B------:R-:W-:Y:S02]  /*6250*/  SHF.R.U64 R14, R10, R26.reuse, R3.reuse ;  /* 0x0000001a0a0e7219 */ /* 0x180fe40000001203 */
[----:B------:R-:W-:Y:S02]  /*6260*/  SHF.R.U32.HI R5, RZ, R26, R3 ;  /* 0x0000001aff057219 */ /* 0x000fe40000011603 */
[----:B------:R-:W-:Y:S01]  /*6270*/  LOP3.LUT R25, RZ, R4, RZ, 0x33, !PT ;  /* 0x00000004ff197212 */ /* 0x000fe200078e33ff */
[----:B------:R-:W3:Y:S01]  /*6280*/  LDC R30, c[0x0][0x638] ;  /* 0x00018e00ff1e7b82 */ /* 0x000ee20000000800 */
[----:B------:R-:W-:Y:S01]  /*6290*/  SHF.L.U32 R26, R7, R26, RZ ;  /* 0x0000001a071a7219 */ /* 0x000fe200000006ff */
[----:B------:R-:W-:-:S06]  /*62a0*/  IMAD.MOV.U32 R4, RZ, RZ, R14 ;  /* 0x000000ffff047224 */ /* 0x000fcc00078e000e */
[----:B------:R-:W0:Y:S01]  /*62b0*/  LDC R31, c[0x0][0x610] ;  /* 0x00018400ff1f7b82 */ /* 0x000e220000000800 */
[----:B----4-:R-:W-:Y:S05]  /*62c0*/  @!P0 BRA `(.L_x_161) ;  /* 0x0000000000288947 */ /* 0x010fea0003800000 */
        /* <DEDUP_REMOVED lines=10> */
.L_x_161:
[----:B------:R-:W-:Y:S01]  /*6370*/  ISETP.NE.AND P0, PT, R2, 0x1, PT ;  /* 0x000000010200780c */ /* 0x000fe20003f05270 */
[----:B0-----:R-:W-:Y:S01]  /*6380*/  VIADD R7, R20, 0xffffffff ;  /* 0xffffffff14077836 */ /* 0x001fe20000000000 */
[----:B-12---:R-:W-:Y:S01]  /*6390*/  SHF.R.U64 R0, R4, R27, R5 ;  /* 0x0000001b04007219 */ /* 0x006fe20000001205 */
[----:B------:R-:W-:Y:S01]  /*63a0*/  IMAD.MOV R13, RZ, RZ, -R13 ;  /* 0x000000ffff0d7224 */ /* 0x000fe200078e0a0d */
[----:B------:R-:W-:Y:S01]  /*63b0*/  LOP3.LUT R5, R10, R25, RZ, 0xc0, !PT ;  /* 0x000000190a057212 */ /* 0x000fe200078ec0ff */
[----:B------:R-:W-:Y:S01]  /*63c0*/  IMAD.MOV.U32 R4, RZ, RZ, 0x1 ;  /* 0x00000001ff047424 */ /* 0x000fe200078e00ff */
[----:B------:R-:W-:Y:S01]  /*63d0*/  LOP3.LUT R12, R12, R7, RZ, 0xc0, !PT ;  /* 0x000000070c0c7212 */ /* 0x000fe200078ec0ff */
[----:B------:R-:W-:Y:S02]  /*63e0*/  IMAD.MOV R3, RZ, RZ, -R0 ;  /* 0x000000ffff037224 */ /* 0x000fe400078e0a00 */
[----:B------:R-:W-:Y:S02]  /*63f0*/  IMAD R0, R26, R0, R5 ;  /* 0x000000001a007224 */ /* 0x000fe400078e0205 */
[----:B---3--:R-:W-:-:S02]  /*6400*/  IMAD R3, R3, R30, R14 ;  /* 0x0000001e03037224 */ /* 0x008fc400078e020e */
[----:B------:R-:W-:Y:S02]  /*6410*/  @P0 IMAD R21, R15, R13, R24 ;  /* 0x0000000d0f150224 */ /* 0x000fe400078e0218 */
[----:B------:R-:W-:Y:S01]  /*6420*/  IMAD R5, R3, R20, R12 ;  /* 0x0000001403057224 */ /* 0x000fe200078e020c */
[----:B------:R-:W-:Y:S01]  /*6430*/  PRMT R3, R4, 0x7610, R3 ;  /* 0x0000761004037816 */ /* 0x000fe20000000003 */
[----:B------:R-:W-:-:S05]  /*6440*/  IMAD R0, R0, R31, R21 ;  /* 0x0000001f00007224 */ /* 0x000fca00078e0215 */
[----:B------:R-:W-:Y:S02]  /*6450*/  SEL R93, R5, R0, !P0 ;  /* 0x00000000055d7207 */ /* 0x000fe40004000000 */
[----:B------:R-:W-:-:S07]  /*6460*/  SEL R0, R0, R5, !P0 ;  /* 0x0000000500007207 */ /* 0x000fce0004000000 */
.L_x_159:
[----:B------:R-:W-:Y:S01]  /*6470*/  LOP3.LUT P0, RZ, R3, 0xff, RZ, 0xc0, !PT ;  /* 0x000000ff03ff7812 */ /* 0x000fe2000780c0ff */
[----:B------:R-:W-:-:S12]  /*6480*/  IMAD.MOV.U32 R92, RZ, RZ, R0 ;  /* 0x000000ffff5c7224 */ /* 0x000fd800078e0000 */
[----:B------:R-:W-:Y:S05]  /*6490*/  @P0 BRA `(.L_x_162) ;  /* 0xffffffac00380947 */ /* 0x000fea000383ffff */
[----:B------:R-:W-:Y:S05]  /*64a0*/  EXIT ;  /* 0x000000000000794d */ /* 0x000fea0003800000 */
.L_x_7:
[----:B0-----:R-:W-:Y:S01]  /*64b0*/  ULDC.64 UR4, c[0x0][0x650] ;  /* 0x0001940000047ab9 */ /* 0x001fe20000000a00 */
        /* <DEDUP_REMOVED lines=25> */
.L_x_164:
[----:B------:R-:W0:Y:S01]  /*6650*/  LDC.64 R26, c[0x0][0x640] ;  /* 0x00019000ff1a7b82 */ /* 0x000e220000000a00 */
[-CC-:B------:R-:W-:Y:S01]  /*6660*/  SHF.R.U64 R20, R12, R8.reuse, R13.reuse ;  /* 0x000000080c147219 */ /* 0x180fe2000000120d */
[----:B------:R-:W-:Y:S01]  /*6670*/  IMAD.MOV.U32 R30, RZ, RZ, 0x1 ;  /* 0x00000001ff1e7424 */ /* 0x000fe200078e00ff */
[----:B------:R-:W-:Y:S02]  /*6680*/  SHF.R.U32.HI R6, RZ, R8, R13 ;  /* 0x00000008ff067219 */ /* 0x000fe4000001160d */
[----:B------:R-:W-:-:S03]  /*6690*/  IADD3 R11, P0, RZ, -R20, RZ ;  /* 0x80000014ff0b7210 */ /* 0x000fc60007f1e0ff */
[----:B------:R-:W1:Y:S02]  /*66a0*/  LDC R10, c[0x0][0x618] ;  /* 0x00018600ff0a7b82 */ /* 0x000e640000000800 */
[----:B------:R-:W-:-:S04]  /*66b0*/  IMAD.X R7, RZ, RZ, ~R6, P0 ;  /* 0x000000ffff077224 */ /* 0x000fc800000e0e06 */
[-C--:B------:R-:W-:Y:S02]  /*66c0*/  IMAD R8, R7, R22.reuse, RZ ;  /* 0x0000001607087224 */ /* 0x080fe400078e02ff */
[----:B------:R-:W2:Y:S01]  /*66d0*/  LDC R12, c[0x0][0x608] ;  /* 0x00018200ff0c7b82 */ /* 0x000ea20000000800 */
[----:B------:R-:W-:-:S04]  /*66e0*/  IMAD.WIDE.U32 R6, R11, R22, R16 ;  /* 0x000000160b067225 */ /* 0x000fc800078e0010 */
[----:B------:R-:W-:-:S03]  /*66f0*/  IMAD R11, R11, R23, R8 ;  /* 0x000000170b0b7224 */ /* 0x000fc600078e0208 */
[----:B------:R-:W3:Y:S01]  /*6700*/  LDC R25, c[0x0][0x658] ;  /* 0x00019600ff197b82 */ /* 0x000ee20000000800 */
[----:B------:R-:W-:Y:S01]  /*6710*/  IMAD.IADD R7, R7, 0x1, R11 ;  /* 0x0000000107077824 */ /* 0x000fe200078e020b */
[----:B0-----:R-:W-:-:S04]  /*6720*/  ISETP.NE.U32.AND P0, PT, R26, RZ, PT ;  /* 0x000000ff1a00720c */ /* 0x001fc80003f05070 */
[----:B------:R-:W-:Y:S02]  /*6730*/  ISETP.NE.AND.EX P0, PT, R27, RZ, PT, P0 ;  /* 0x000000ff1b00720c */ /* 0x000fe40003f05300 */
[----:B------:R-:W0:Y:S01]  /*6740*/  LDC R23, c[0x0][0x600] ;  /* 0x00018000ff177b82 */ /* 0x000e220000000800 */
[-CC-:B-1----:R-:W-:Y:S02]  /*6750*/  SHF.R.U64 R8, R6, R10.reuse, R7.reuse ;  /* 0x0000000a06087219 */ /* 0x182fe40000001207 */
[----:B------:R-:W-:Y:S01]  /*6760*/  SHF.R.U32.HI R7, RZ, R10, R7 ;  /* 0x0000000aff077219 */ /* 0x000fe20000011607 */
[----:B------:R-:W-:-:S04]  /*6770*/  IMAD.MOV.U32 R10, RZ, RZ, -0x1 ;  /* 0xffffffffff0a7424 */ /* 0x000fc800078e00ff */
        /* <DEDUP_REMOVED lines=21> */
.L_x_165:
[----:B------:R-:W-:Y:S01]  /*68d0*/  ISETP.NE.AND P0, PT, R2, 0x1, PT ;  /* 0x000000010200780c */ /* 0x000fe20003f05270 */
[----:B0-----:R-:W-:Y:S01]  /*68e0*/  VIADD R11, R23, 0xffffffff ;  /* 0xffffffff170b7836 */ /* 0x001fe20000000000 */
[----:B-1----:R-:W-:Y:S02]  /*68f0*/  SHF.R.U64 R6, R6, R24, R7 ;  /* 0x0000001806067219 */ /* 0x002fe40000001207 */
[----:B------:R-:W-:Y:S02]  /*6900*/  SHF.L.U32 R30, R30, R25, RZ ;  /* 0x000000191e1e7219 */ /* 0x000fe400000006ff */
[----:B------:R-:W-:Y:S01]  /*6910*/  LOP3.LUT R5, R21, R32, RZ, 0xc0, !PT ;  /* 0x0000002015057212 */ /* 0x000fe200078ec0ff */
[----:B------:R-:W-:-:S04]  /*6920*/  IMAD.MOV R7, RZ, RZ, -R6 ;  /* 0x000000ffff077224 */ /* 0x000fc800078e0a06 */
[----:B------:R-:W-:Y:S01]  /*6930*/  IMAD R6, R30, R6, R5 ;  /* 0x000000061e067224 */ /* 0x000fe200078e0205 */
[----:B------:R-:W-:Y:S01]  /*6940*/  LOP3.LUT R5, R8, R11, RZ, 0xc0, !PT ;  /* 0x0000000b08057212 */ /* 0x000fe200078ec0ff */
[----:B------:R-:W-:Y:S02]  /*6950*/  @P0 IMAD R3, R9, R14, R4 ;  /* 0x0000000e09030224 */ /* 0x000fe400078e0204 */
[----:B--2---:R-:W-:Y:S02]  /*6960*/  IMAD R4, R7, R28, R22 ;  /* 0x0000001c07047224 */ /* 0x004fe400078e0216 */
[----:B---3--:R-:W-:Y:S02]  /*6970*/  IMAD R3, R6, R29, R3 ;  /* 0x0000001d06037224 */ /* 0x008fe400078e0203 */
[----:B------:R-:W-:Y:S02]  /*6980*/  IMAD R4, R4, R23, R5 ;  /* 0x0000001704047224 */ /* 0x000fe400078e0205 */
[----:B------:R-:W-:-:S02]  /*6990*/  IMAD.MOV.U32 R8, RZ, RZ, 0x1 ;  /* 0x00000001ff087424 */ /* 0x000fc400078e00ff */
[----:B------:R-:W-:Y:S01]  /*69a0*/  IMAD.MOV.U32 R6, RZ, RZ, R20 ;  /* 0x000000ffff067224 */ /* 0x000fe200078e0014 */
[----:B------:R-:W-:Y:S02]  /*69b0*/  SEL R7, R4, R3, !P0 ;  /* 0x0000000304077207 */ /* 0x000fe40004000000 */
[----:B------:R-:W-:-:S07]  /*69c0*/  SEL R13, R3, R4, !P0 ;  /* 0x00000004030d7207 */ /* 0x000fce0004000000 */
.L_x_163:
[----:B------:R-:W-:-:S08]  /*69d0*/  NOP ;  /* 0x0000000000007918 */ /* 0x000fd00000000000 */
[----:B------:R-:W0:-:S00]  /*69e0*/  USETMAXREG.DEALLOC.CTAPOOL 0x28 ;  /* 0x00000028000079c8 */ /* 0x000e0000080e0500 */
[----:B0-----:R-:W-:-:S13]  /*69f0*/  ISETP.NE.AND P0, PT, R0, RZ, PT ;  /* 0x000000ff0000720c */ /* 0x001fda0003f05270 */
[----:B------:R-:W-:Y:S05]  /*6a00*/  @P0 EXIT ;  /* 0x000000000000094d */ /* 0x000fea0003800000 */
[----:B------:R-:W-:Y:S01]  /*6a10*/  LOP3.LUT P0, RZ, R8, 0xff, RZ, 0xc0, !PT ;  /* 0x000000ff08ff7812 */ /* 0x000fe2000780c0ff */
[----:B------:R-:W-:Y:S02]  /*6a20*/  IMAD.MOV.U32 R0, RZ, RZ, 0x1 ;  /* 0x00000001ff007424 */ /* 0x000fe400078e00ff */
[----:B------:R-:W-:-:S10]  /*6a30*/  IMAD.MOV.U32 R3, RZ, RZ, RZ ;  /* 0x000000ffff037224 */ /* 0x000fd400078e00ff */
[----:B------:R-:W-:Y:S05]  /*6a40*/  @!P0 BRA `(.L_x_166) ;  /* 0x0000000c00448947 */ /* 0x000fea0003800000 */
[----:B------:R-:W0:Y:S01]  /*6a50*/  LDC R0, c[0x0][0x28c] ;  /* 0x0000a300ff007b82 */ /* 0x000e220000000800 */
[----:B------:R-:W-:Y:S01]  /*6a60*/  ULDC UR5, c[0x0][0x658] ;  /* 0x0001960000057ab9 */ /* 0x000fe20000000800 */
[----:B------:R-:W-:Y:S01]  /*6a70*/  UMOV UR7, 0xffffffff ;  /* 0xffffffff00077882 */ /* 0x000fe20000000000 */
[----:B------:R-:W-:Y:S01]  /*6a80*/  ULDC UR6, c[0x0][0xc] ;  /* 0x0000030000067ab9 */ /* 0x000fe20000000800 */
[----:B------:R-:W-:Y:S01]  /*6a90*/  USHF.L.U32 UR8, UR7, UR5, URZ ;  /* 0x0000000507087299 */ /* 0x000fe2000800063f */
[----:B------:R-:W-:Y:S01]  /*6aa0*/  BSSY B0, `(.L_x_166) ;  /* 0x00000cb000007945 */ /* 0x000fe20003800000 */
[----:B------:R-:W-:Y:S01]  /*6ab0*/  UMOV UR9, 0x1 ;  /* 0x0000000100097882 */ /* 0x000fe20000000000 */
[----:B------:R-:W-:Y:S01]  /*6ac0*/  ULDC UR7, c[0x0][0x10] ;  /* 0x0000040000077ab9 */ /* 0x000fe20000000800 */
[----:B------:R-:W1:Y:S01]  /*6ad0*/  S2UR UR10, SR_CgaCtaId ;  /* 0x00000000000a79c3 */ /* 0x000e620000008800 */
[----:B------:R-:W-:Y:S01]  /*6ae0*/  UIMAD.WIDE.U32 UR6, UR6, UR7, URZ ;  /* 0x00000007060672a5 */ /* 0x000fe2000f8e003f */
[----:B------:R-:W-:Y:S01]  /*6af0*/  IMAD.MOV.U32 R9, RZ, RZ, 0x1 ;  /* 0x00000001ff097424 */ /* 0x000fe200078e00ff */
[----:B------:R-:W-:Y:S01]  /*6b00*/  USHF.L.U32 UR18, UR9, UR5, URZ ;  /* 0x0000000509127299 */ /* 0x000fe2000800063f */
[----:B------:R-:W-:Y:S01]  /*6b10*/  LOP3.LUT R12, R19, 0x2, RZ, 0xfc, !PT ;  /* 0x00000002130c7812 */ /* 0x000fe200078efcff */
[----:B------:R-:W-:Y:S01]  /*6b20*/  ULDC UR4, c[0x0][0x600] ;  /* 0x0001800000047ab9 */ /* 0x000fe20000000800 */
[----:B------:R-:W-:Y:S01]  /*6b30*/  ULDC UR5, c[0x0][0x14] ;  /* 0x0000050000057ab9 */ /* 0x000fe20000000800 */
[----:B------:R-:W-:-:S02]  /*6b40*/  UIADD3 UR4, UR4, -0x1, URZ ;  /* 0xffffffff04047890 */ /* 0x000fc4000fffe03f */
[----:B------:R-:W-:Y:S02]  /*6b50*/  UIMAD.WIDE.U32 UR22, UR6, UR5, URZ ;  /* 0x00000005061672a5 */ /* 0x000fe4000f8e003f */
[----:B------:R-:W-:Y:S02]  /*6b60*/  UIMAD UR13, UR7, UR5, URZ ;  /* 0x00000005070d72a4 */ /* 0x000fe4000f8e023f */
[----:B------:R-:W-:Y:S02]  /*6b70*/  ULOP3.LUT UR17, URZ, UR8, URZ, 0x33, !UPT ;  /* 0x000000083f117292 */ /* 0x000fe4000f8e333f */
[----:B------:R-:W-:Y:S01]  /*6b80*/  UIADD3 UR13, UR23, UR13, URZ ;  /* 0x0000000d170d7290 */ /* 0x000fe2000fffe03f */
[----:B0-----:R-:W-:Y:S01]  /*6b90*/  VIADD R0, R0, 0x1f ;  /* 0x0000001f00007836 */ /* 0x001fe20000000000 */
[----:B------:R-:W-:-:S04]  /*6ba0*/  ULDC.64 UR24, c[0x0][0x198] ;  /* 0x0000660000187ab9 */ /* 0x000fc80000000a00 */
[----:B------:R-:W-:Y:S01]  /*6bb0*/  SHF.R.S32.HI R3, RZ, 0x1f, R0 ;  /* 0x0000001fff037819 */ /* 0x000fe20000011400 */
[----:B-1----:R-:W-:-:S03]  /*6bc0*/  IMAD.U32 R10, RZ, RZ, UR10 ;  /* 0x0000000aff0a7e24 */ /* 0x002fc6000f8e00ff */
[----:B------:R-:W-:Y:S01]  /*6bd0*/  LEA.HI R3, R3, R0, RZ, 0x5 ;  /* 0x0000000003037211 */ /* 0x000fe200078f28ff */
[----:B------:R-:W-:-:S03]  /*6be0*/  IMAD.MOV.U32 R0, RZ, RZ, 0x1 ;  /* 0x00000001ff007424 */ /* 0x000fc600078e00ff */
[----:B------:R-:W-:Y:S01]  /*6bf0*/  SHF.R.S32.HI R8, RZ, 0x5, R3 ;  /* 0x00000005ff087819 */ /* 0x000fe20000011403 */
[----:B------:R-:W-:-:S04]  /*6c00*/  IMAD.MOV.U32 R3, RZ, RZ, RZ ;  /* 0x000000ffff037224 */ /* 0x000fc800078e00ff */
[----:B------:R-:W-:-:S07]  /*6c10*/  VIADD R11, R8, 0x1 ;  /* 0x00000001080b7836 */ /* 0x000fce0000000000 */
.L_x_177:
[----:B------:R-:W-:-:S03]  /*6c20*/  UMOV UR5, 0xffffffff ;  /* 0xffffffff00057882 */ /* 0x000fc60000000000 */
[----:B------:R-:W-:Y:S05]  /*6c30*/  BRA.DIV UR5, `(.L_x_167) ;  /* 0x0000000e05b07947 */ /* 0x000fea000b800000 */
[----:B------:R-:W-:-:S13]  /*6c40*/  ELECT P6, URZ, PT ;  /* 0x00000000003f782f */ /* 0x000fda00038c0000 */
.L_x_188:
[----:B------:R-:W0:Y:S01]  /*6c50*/  LDC R4, c[0x0][0x28c] ;  /* 0x0000a300ff047b82 */ /* 0x000e220000000800 */
[----:B------:R-:W-:Y:S01]  /*6c60*/  BSSY B1, `(.L_x_168) ;  /* 0x000003b000017945 */ /* 0x000fe20003800000 */
[----:B0-----:R-:W-:-:S13]  /*6c70*/  ISETP.LT.OR P6, PT, R4, 0x1, !P6 ;  /* 0x000000010400780c */ /* 0x001fda00077c1670 */
[----:B------:R-:W-:Y:S05]  /*6c80*/  @P6 BRA `(.L_x_169) ;  /* 0x0000000000e06947 */ /* 0x000fea0003800000 */
[----:B------:R-:W-:Y:S02]  /*6c90*/  IMAD R13, R13, 0x2, R10 ;  /* 0x000000020d0d7824 */ /* 0x000fe400078e020a */
[----:B------:R-:W-:Y:S02]  /*6ca0*/  IMAD.SHL.U32 R20, R7, 0x80, RZ ;  /* 0x0000008007147824 */ /* 0x000fe400078e00ff */
[----:B------:R-:W-:Y:S02]  /*6cb0*/  IMAD.MOV.U32 R21, RZ, RZ, RZ ;  /* 0x000000ffff157224 */ /* 0x000fe400078e00ff */
[----:B------:R-:W-:Y:S02]  /*6cc0*/  IMAD.MOV.U32 R4, RZ, RZ, R11 ;  /* 0x000000ffff047224 */ /* 0x000fe400078e000b */
[----:B------:R-:W-:Y:S02]  /*6cd0*/  IMAD.MOV.U32 R5, RZ, RZ, R0 ;  /* 0x000000ffff057224 */ /* 0x000fe400078e0000 */
[----:B------:R-:W-:-:S02]  /*6ce0*/  IMAD.MOV.U32 R7, RZ, RZ, R3 ;  /* 0x000000ffff077224 */ /* 0x000fc400078e0003 */
[----:B------:R-:W-:-:S07]  /*6cf0*/  IMAD.SHL.U32 R15, R13, 0x40, RZ ;  /* 0x000000400d0f7824 */ /* 0x000fce00078e00ff */
.L_x_172:
[----:B------:R-:W0:Y:S01]  /*6d00*/  S2UR UR5, SR_CgaCtaId ;  /* 0x00000000000579c3 */ /* 0x000e220000008800 */
[----:B------:R-:W-:Y:S02]  /*6d10*/  MOV R13, 0x400 ;  /* 0x00000400000d7802 */ /* 0x000fe40000000f00 */
[----:B------:R-:W-:-:S13]  /*6d20*/  LOP3.LUT P1, RZ, R18, 0x7f, RZ, 0xc0, !PT ;  /* 0x0000007f12ff7812 */ /* 0x000fda000782c0ff */
[----:B------:R-:W1:Y:S01]  /*6d30*/  @!P1 LDC R14, c[0x0][0x500] ;  /* 0x00014000ff0e9b82 */ /* 0x000e620000000800 */
[----:B0-----:R-:W-:-:S05]  /*6d40*/  IMAD.U32 R10, RZ, RZ, UR5 ;  /* 0x00000005ff0a7e24 */ /* 0x001fca000f8e00ff */
[----:B------:R-:W-:Y:S02]  /*6d50*/  LEA R24, R10, R13, 0x18 ;  /* 0x0000000d0a187211 */ /* 0x000fe400078ec0ff */
[----:B------:R-:W-:-:S03]  /*6d60*/  SHF.L.U32 R13, R5, 0x1f, RZ ;  /* 0x0000001f050d7819 */ /* 0x000fc600000006ff */
[----:B------:R-:W-:-:S04]  /*6d70*/  IMAD R22, R7, 0x8, R24 ;  /* 0x0000000807167824 */ /* 0x000fc800078e0218 */
[----:B------:R-:W0:Y:S02]  /*6d80*/  SYNCS.PHASECHK.TRANS64.TRYWAIT P0, [R22+URZ+0x20], R13 ;  /* 0x0000200d160075a7 */ /* 0x000e24000800017f */
[----:B01----:R-:W-:Y:S05]  /*6d90*/  @!P0 BRA `(.L_x_170) ;  /* 0x0000000c00788947 */ /* 0x003fea0003800000 */
.L_x_189:
[----:B0-----:R-:W-:Y:S01]  /*6da0*/  PRMT R13, R12, 0x9910, RZ ;  /* 0x000099100c0d7816 */ /* 0x001fe200000000ff */
[----:B------:R0:W-:Y:S03]  /*6db0*/  @!P1 SYNCS.ARRIVE.TRANS64 RZ, [R22+URZ], R14 ;  /* 0x0000000e16ff99a7 */ /* 0x0001e6000800003f */
[----:B------:R-:W-:-:S13]  /*6dc0*/  ISETP.NE.AND P0, PT, R13, 0x2, PT ;  /* 0x000000020d00780c */ /* 0x000fda0003f05270 */
[----:B0-----:R-:W-:Y:S05]  /*6dd0*/  @P0 BRA `(.L_x_171) ;  /* 0x0000000000040947 */ /* 0x001fea0003800000 */
[----:B------:R-:W-:Y:S01]  /*6de0*/  BPT.TRAP 0x1 ;  /* 0x000000040000795c */ /* 0x000fe20000300000 */
.L_x_171:
[----:B------:R-:W-:Y:S01]  /*6df0*/  IMAD R13, R7, 0x2, R10 ;  /* 0x00000002070d7824 */ /* 0x000fe200078e020a */
[----:B------:R-:W-:Y:S01]  /*6e00*/  R2UR UR9, R22 ;  /* 0x00000000160972ca */ /* 0x000fe200000e0000 */
[----:B------:R-:W-:Y:S01]  /*6e10*/  VIADD R4, R4, 0xffffffff ;  /* 0xffffffff04047836 */ /* 0x000fe20000000000 */
[----:B------:R-:W-:Y:S01]  /*6e20*/  UIADD3 UR6, UP0, UR24, 0xf0, URZ ;  /* 0x000000f018067890 */ /* 0x000fe2000ff1e03f */
[----:B------:R-:W-:Y:S01]  /*6e30*/  IMAD.SHL.U32 R13, R13, 0x800, RZ ;  /* 0x000008000d0d7824 */ /* 0x000fe200078e00ff */
[----:B------:R-:W-:Y:S01]  /*6e40*/  R2UR UR11, R15 ;  /* 0x000000000f0b72ca */ /* 0x000fe200000e0000 */
[----:B------:R-:W-:Y:S01]  /*6e50*/  UIADD3 UR26, UP1, UR24, 0x1f0, URZ ;  /* 0x000001f0181a7890 */ /* 0x000fe2000ff3e03f */
[----:B------:R-:W-:Y:S01]  /*6e60*/  R2UR UR10, R21 ;  /* 0x00000000150a72ca */ /* 0x000fe200000e0000 */
[--C-:B------:R-:W-:Y:S01]  /*6e70*/  IMAD R13, R13, 0x2, R24.reuse ;  /* 0x000000020d0d7824 */ /* 0x100fe200078e0218 */
[----:B------:R-:W-:Y:S01]  /*6e80*/  R2UR UR12, R6 ;  /* 0x00000000060c72ca */ /* 0x000fe200000e0000 */
[----:B------:R-:W-:Y:S01]  /*6e90*/  IMAD R24, R7, 0x2000, R24 ;  /* 0x0000200007187824 */ /* 0x000fe200078e0218 */
[----:B------:R-:W-:Y:S01]  /*6ea0*/  R2UR UR19, R20 ;  /* 0x00000000141372ca */ /* 0x000fe200000e0000 */
[----:B------:R-:W-:Y:S01]  /*6eb0*/  UIADD3.X UR7, URZ, UR25, URZ, UP0, !UPT ;  /* 0x000000193f077290 */ /* 0x000fe200087fe43f */
[----:B------:R-:W-:Y:S01]  /*6ec0*/  R2UR UR5, R13 ;  /* 0x000000000d0572ca */ /* 0x000fe200000e0000 */
[----:B------:R-:W-:Y:S01]  /*6ed0*/  VIADD R7, R7, 0x1 ;  /* 0x0000000107077836 */ /* 0x000fe20000000000 */
[----:B------:R-:W-:Y:S01]  /*6ee0*/  R2UR UR8, R24 ;  /* 0x00000000180872ca */ /* 0x000fe200000e0000 */
[----:B------:R-:W-:Y:S01]  /*6ef0*/  UIADD3.X UR27, URZ, UR25, URZ, UP1, !UPT ;  /* 0x000000193f1b7290 */ /* 0x000fe20008ffe43f */
[----:B------:R-:W-:Y:S01]  /*6f00*/  ISETP.GT.AND P1, PT, R4, 0x1, PT ;  /* 0x000000010400780c */ /* 0x000fe20003f24270 */
[----:B------:R-:W-:Y:S01]  /*6f10*/  UMOV UR20, 0x30000 ;  /* 0x0003000000147882 */ /* 0x000fe20000000000 */
[----:B------:R-:W-:Y:S01]  /*6f20*/  UMOV UR14, 0x0 ;  /* 0x00000000000e7882 */ /* 0x000fe20000000000 */
[----:B------:R-:W-:Y:S01]  /*6f30*/  UMOV UR15, 0x10000000 ;  /* 0x10000000000f7882 */ /* 0x000fe20000000000 */
[----:B------:R-:W-:Y:S01]  /*6f40*/  ISETP.NE.AND P0, PT, R7, 0x4, PT ;  /* 0x000000040700780c */ /* 0x000fe20003f05270 */
[----:B------:R-:W-:-:S03]  /*6f50*/  VIADD R21, R21, 0x20 ;  /* 0x0000002015157836 */ /* 0x000fc60000000000 */
[----:B------:R-:W-:Y:S01]  /*6f60*/  SEL R14, RZ, 0x1, P0 ;  /* 0x00000001ff0e7807 */ /* 0x000fe20000000000 */
[----:B------:R-:W-:Y:S01]  /*6f70*/  UIADD3 UR5, UR5, 0x100, URZ ;  /* 0x0000010005057890 */ /* 0x000fe2000fffe03f */
[----:B------:R-:W-:Y:S01]  /*6f80*/  SEL R7, R7, RZ, P0 ;  /* 0x000000ff07077207 */ /* 0x000fe20000000000 */
[----:B------:R-:W-:Y:S01]  /*6f90*/  UIADD3 UR16, UR8, 0x8100, URZ ;  /* 0x0000810008107890 */ /* 0x000fe2000fffe03f */
[----:B------:R-:W-:-:S04]  /*6fa0*/  LOP3.LUT R5, R5, R14, RZ, 0x3c, !PT ;  /* 0x0000000e05057212 */ /* 0x000fc800078e3cff */
[----:B------:R-:W-:Y:S02]  /*6fb0*/  UMOV UR8, UR5 ;  /* 0x0000000500087c82 */ /* 0x000fe40008000000 */
[----:B------:R0:W-:Y:S02]  /*6fc0*/  UTMALDG.3D.MULTICAST [UR8], [UR6], UR20, desc[UR14] ;  /* 0x00000e08060073b4 */ /* 0x0001e40008011814 */
[----:B0-----:R-:W-:Y:S01]  /*6fd0*/  UMOV UR8, UR16 ;  /* 0x0000001000087c82 */ /* 0x001fe20008000000 */
[----:B------:R-:W-:Y:S02]  /*6fe0*/  UMOV UR11, UR19 ;  /* 0x00000013000b7c82 */ /* 0x000fe40008000000 */
[----:B------:R0:W-:Y:S02]  /*6ff0*/  UTMALDG.3D [UR8], [UR26], desc[UR14] ;  /* 0x00000e081a0075b4 */ /* 0x0001e40008011000 */
[----:B0-----:R-:W-:Y:S05]  /*7000*/  @P1 BRA `(.L_x_172) ;  /* 0xfffffffc003c1947 */ /* 0x001fea000383ffff */
.L_x_169:
[----:B------:R-:W-:Y:S05]  /*7010*/  BSYNC B1 ;  /* 0x0000000000017941 */ /* 0x000fea0003800000 */
.L_x_168:
[----:B------:R-:W-:Y:S01]  /*7020*/  LOP3.LUT P1, RZ, R9, 0xff, RZ, 0xc0, !PT ;  /* 0x000000ff09ff7812 */ /* 0x000fe2000782c0ff */
[----:B------:R-:W-:Y:S01]  /*7030*/  IMAD.IADD R3, R8, 0x1, R3 ;  /* 0x0000000108037824 */ /* 0x000fe200078e0203 */
[----:B------:R-:W-:Y:S01]  /*7040*/  IADD3 R16, P2, R16, UR22, RZ ;  /* 0x0000001610107c10 */ /* 0x000fe2000ff5e0ff */
[----:B------:R-:W-:Y:S01]  /*7050*/  ULDC.64 UR6, c[0x0][0x650] ;  /* 0x0001940000067ab9 */ /* 0x000fe20000000a00 */
[----:B------:R-:W-:Y:S01]  /*7060*/  BSSY B1, `(.L_x_173) ;  /* 0x000006c000017945 */ /* 0x000fe20003800000 */
[----:B------:R-:W-:Y:S01]  /*7070*/  IMAD.MOV.U32 R13, RZ, RZ, -0x1 ;  /* 0xffffffffff0d7424 */ /* 0x000fe200078e00ff */
[----:B------:R-:W-:Y:S01]  /*7080*/  ISETP.GT.U32.AND P0, PT, R3, 0x3, PT ;  /* 0x000000030300780c */ /* 0x000fe20003f04070 */
[----:B------:R-:W-:Y:S01]  /*7090*/  IMAD.MOV.U32 R7, RZ, RZ, -0x1 ;  /* 0xffffffffff077424 */ /* 0x000fe200078e00ff */
[----:B------:R-:W-:Y:S01]  /*70a0*/  SHF.R.U32.HI R4, RZ, 0x2, R3 ;  /* 0x00000002ff047819 */ /* 0x000fe20000011603 */
[----:B------:R-:W-:Y:S01]  /*70b0*/  IMAD.MOV.U32 R6, RZ, RZ, -0x1 ;  /* 0xffffffffff067424 */ /* 0x000fe200078e00ff */
[----:B------:R-:W-:-:S02]  /*70c0*/  ISETP.LT.U32.AND P0, PT, R8, 0x4, P0 ;  /* 0x000000040800780c */ /* 0x000fc40000701070 */
[----:B------:R-:W-:Y:S01]  /*70d0*/  IADD3.X R17, R17, UR13, RZ, P2, !PT ;  /* 0x0000000d11117c10 */ /* 0x000fe200097fe4ff */
[----:B------:R-:W0:Y:S01]  /*70e0*/  @P1 S2R R10, SR_CgaCtaId ;  /* 0x00000000000a1919 */ /* 0x000e220000008800 */
[----:B------:R-:W-:Y:S02]  /*70f0*/  @P1 MOV R5, 0x400 ;  /* 0x0000040000051802 */ /* 0x000fe40000000f00 */
[----:B------:R-:W-:Y:S02]  /*7100*/  ISETP.GE.U32.AND P2, PT, R16, UR6, PT ;  /* 0x0000000610007c0c */ /* 0x000fe4000bf46070 */
[----:B------:R-:W-:Y:S02]  /*7110*/  LOP3.LUT R4, R4, 0x1, RZ, 0xc0, !PT ;  /* 0x0000000104047812 */ /* 0x000fe400078ec0ff */
[----:B------:R-:W-:Y:S02]  /*7120*/  LOP3.LUT R3, R3, 0x3, RZ, 0xc0, !PT ;  /* 0x0000000303037812 */ /* 0x000fe400078ec0ff */
[----:B------:R-:W-:-:S02]  /*7130*/  PRMT R9, RZ, 0x7610, R9 ;  /* 0x00007610ff097816 */ /* 0x000fc40000000009 */
[----:B0-----:R-:W-:-:S04]  /*7140*/  @P1 LEA R5, R10, R5, 0x18 ;  /* 0x000000050a051211 */ /* 0x001fc800078ec0ff */
[----:B------:R0:W-:Y:S01]  /*7150*/  @P1 SYNCS.ARRIVE.TRANS64.A1T0 RZ, [R5+URZ+0x58], RZ ;  /* 0x000058ff05ff19a7 */ /* 0x0001e2000810003f */
[----:B------:R-:W-:-:S04]  /*7160*/  ISETP.NE.U32.AND P1, PT, R4, 0x1, PT ;  /* 0x000000010400780c */ /* 0x000fc80003f25070 */
[----:B------:R-:W-:Y:S02]  /*7170*/  ISETP.GT.U32.AND P1, PT, R8, 0x3, !P1 ;  /* 0x000000030800780c */ /* 0x000fe40004f24070 */
[----:B0-----:R-:W-:Y:S02]  /*7180*/  SEL R5, RZ, 0x1, !P0 ;  /* 0x00000001ff057807 */ /* 0x001fe40004000000 */
[----:B------:R-:W-:Y:S02]  /*7190*/  ISETP.GE.U32.AND.EX P0, PT, R17, UR7, PT, P2 ;  /* 0x0000000711007c0c */ /* 0x000fe4000bf06120 */
[----:B------:R-:W-:-:S04]  /*71a0*/  SEL R4, RZ, 0x1, !P1 ;  /* 0x00000001ff047807 */ /* 0x000fc80004800000 */
[----:B------:R-:W-:Y:S02]  /*71b0*/  LOP3.LUT R0, R4, R0, R5, 0x96, !PT ;  /* 0x0000000004007212 */ /* 0x000fe400078e9605 */
[----:B------:R-:W-:-:S05]  /*71c0*/  PRMT R4, RZ, 0x7610, R4 ;  /* 0x00007610ff047816 */ /* 0x000fca0000000004 */
[----:B------:R-:W-:Y:S05]  /*71d0*/  @P0 BRA `(.L_x_174) ;  /* 0x0000000400500947 */ /* 0x000fea0003800000 */
[----:B------:R-:W0:Y:S01]  /*71e0*/  S2R R15, SR_CTAID.X ;  /* 0x00000000000f7919 */ /* 0x000e220000002500 */
[----:B------:R-:W-:Y:S01]  /*71f0*/  ULDC.64 UR6, c[0x0][0x628] ;  /* 0x00018a0000067ab9 */ /* 0x000fe20000000a00 */
[----:B------:R-:W1:Y:S01]  /*7200*/  LDC R20, c[0x0][0x144] ;  /* 0x00005100ff147b82 */ /* 0x000e620000000800 */
[----:B------:R-:W-:Y:S01]  /*7210*/  ISETP.NE.U32.AND P0, PT, RZ, UR6, PT ;  /* 0x00000006ff007c0c */ /* 0x000fe2000bf05070 */
[----:B------:R-:W2:Y:S01]  /*7220*/  S2R R13, SR_CTAID.Y ;  /* 0x00000000000d7919 */ /* 0x000ea20000002600 */
[----:B------:R-:W-:Y:S01]  /*7230*/  ULDC UR8, c[0x0][0x630] ;  /* 0x00018c0000087ab9 */ /* 0x000fe20000000800 */
[----:B------:R-:W-:Y:S01]  /*7240*/  ULDC UR9, c[0x0][0x150] ;  /* 0x0000540000097ab9 */ /* 0x000fe20000000800 */
[----:B------:R-:W-:Y:S01]  /*7250*/  ISETP.NE.AND.EX P0, PT, RZ, UR7, PT, P0 ;  /* 0x00000007ff007c0c */ /* 0x000fe2000bf05300 */
[----:B------:R-:W-:Y:S02]  /*7260*/  IMAD.MOV.U32 R4, RZ, RZ, R16 ;  /* 0x000000ffff047224 */ /* 0x000fe400078e0010 */
[----:B------:R-:W-:Y:S01]  /*7270*/  IMAD.MOV.U32 R5, RZ, RZ, R17 ;  /* 0x000000ffff057224 */ /* 0x000fe200078e0011 */
[----:B0-----:R-:W-:-:S09]  /*7280*/  I2FP.F32.U32 R22, R15 ;  /* 0x0000000f00167245 */ /* 0x001fd20000201000 */
[----:B------:R-:W-:Y:S05]  /*7290*/  @!P0 BRA `(.L_x_175) ;  /* 0x0000000000288947 */ /* 0x000fea0003800000 */
[----:B------:R-:W-:Y:S02]  /*72a0*/  ULDC UR5, c[0x0][0x634] ;  /* 0x00018d0000057ab9 */ /* 0x000fe40000000800 */
[----:B------:R-:W-:-:S05]  /*72b0*/  IADD3 R5, P0, R16, UR5, RZ ;  /* 0x0000000510057c10 */ /* 0x000fca000ff1e0ff */
[----:B------:R-:W-:-:S04]  /*72c0*/  IMAD.X R21, RZ, RZ, R17, P0 ;  /* 0x000000ffff157224 */ /* 0x000fc800000e0611 */
[----:B------:R-:W-:-:S04]  /*72d0*/  IMAD.WIDE.U32 R6, R21, UR6, RZ ;  /* 0x0000000615067c25 */ /* 0x000fc8000f8e00ff */
[----:B------:R-:W-:-:S04]  /*72e0*/  IMAD.WIDE.U32 R6, P0, R5, UR7, R6 ;  /* 0x0000000705067c25 */ /* 0x000fc8000f800006 */
[----:B------:R-:W-:-:S04]  /*72f0*/  IMAD.WIDE.U32 R4, R5, UR6, RZ ;  /* 0x0000000605047c25 */ /* 0x000fc8000f8e00ff */
[----:B------:R-:W-:Y:S01]  /*7300*/  IMAD.MOV.U32 R4, RZ, RZ, R7 ;  /* 0x000000ffff047224 */ /* 0x000fe200078e0007 */
[----:B------:R-:W-:Y:S01]  /*7310*/  IADD3 RZ, P1, R5, R6, RZ ;  /* 0x0000000605ff7210 */ /* 0x000fe20007f3e0ff */
[----:B------:R-:W-:-:S04]  /*7320*/  IMAD.X R5, RZ, RZ, RZ, P0 ;  /* 0x000000ffff057224 */ /* 0x000fc800000e06ff */
[----:B------:R-:W-:-:S08]  /*7330*/  IMAD.WIDE.U32.X R4, R21, UR7, R4, P1 ;  /* 0x0000000715047c25 */ /* 0x000fd000088e0404 */
.L_x_175:
[----:B------:R-:W-:Y:S01]  /*7340*/  FMUL R22, R22, UR9 ;  /* 0x0000000916167c20 */ /* 0x000fe20008400000 */
[--C-:B------:R-:W-:Y:S01]  /*7350*/  SHF.R.U64 R14, R4, UR8, R5.reuse ;  /* 0x00000008040e7c19 */ /* 0x100fe20008001205 */
[----:B------:R-:W-:Y:S01]  /*7360*/  ULDC.64 UR6, c[0x0][0x620] ;  /* 0x0001880000067ab9 */ /* 0x000fe20000000a00 */
[----:B------:R-:W-:Y:S01]  /*7370*/  SHF.R.U32.HI R4, RZ, UR8, R5 ;  /* 0x00000008ff047c19 */ /* 0x000fe20008011605 */
[----:B------:R-:W-:Y:S01]  /*7380*/  ULDC.64 UR8, c[0x0][0x640] ;  /* 0x0001900000087ab9 */ /* 0x000fe20000000a00 */
[----:B------:R-:W-:Y:S01]  /*7390*/  IADD3 R5, P0, RZ, -R14, RZ ;  /* 0x8000000eff057210 */ /* 0x000fe20007f1e0ff */
[----:B------:R-:W0:Y:S01]  /*73a0*/  F2I.U32.TRUNC.NTZ R22, R22 ;  /* 0x0000001600167305 */ /* 0x000e22000020f000 */
[----:B------:R-:W-:-:S03]  /*73b0*/  ULDC UR5, c[0x0][0x618] ;  /* 0x0001860000057ab9 */ /* 0x000fc60000000800 */
[----:B------:R-:W-:Y:S01]  /*73c0*/  IMAD.X R4, RZ, RZ, ~R4, P0 ;  /* 0x000000ffff047224 */ /* 0x000fe200000e0e04 */
[----:B------:R-:W-:-:S03]  /*73d0*/  ISETP.NE.U32.AND P0, PT, RZ, UR8, PT ;  /* 0x00000008ff007c0c */ /* 0x000fc6000bf05070 */
[----:B------:R-:W-:Y:S01]  /*73e0*/  IMAD R4, R4, UR6, RZ ;  /* 0x0000000604047c24 */ /* 0x000fe2000f8e02ff */
[----:B------:R-:W-:-:S03]  /*73f0*/  ISETP.NE.AND.EX P0, PT, RZ, UR9, PT, P0 ;  /* 0x00000009ff007c0c */ /* 0x000fc6000bf05300 */
[C---:B------:R-:W-:Y:S02]  /*7400*/  IMAD R7, R5.reuse, UR7, R4 ;  /* 0x0000000705077c24 */ /* 0x040fe4000f8e0204 */
[----:B------:R-:W-:Y:S01]  /*7410*/  IMAD.WIDE.U32 R4, R5, UR6, R16 ;  /* 0x0000000605047c25 */ /* 0x000fe2000f8e0010 */
[----:B------:R-:W-:-:S03]  /*7420*/  ULDC UR6, c[0x0][0x154] ;  /* 0x0000550000067ab9 */ /* 0x000fc60000000800 */
[----:B0-----:R-:W-:Y:S02]  /*7430*/  IMAD.MOV R6, RZ, RZ, -R22 ;  /* 0x000000ffff067224 */ /* 0x001fe400078e0a16 */
[----:B------:R-:W-:Y:S02]  /*7440*/  IMAD.IADD R5, R5, 0x1, R7 ;  /* 0x0000000105057824 */ /* 0x000fe400078e0207 */
[----:B-1----:R-:W-:Y:S01]  /*7450*/  IMAD R15, R20, R6, R15 ;  /* 0x00000006140f7224 */ /* 0x002fe200078e020f */
[----:B--2---:R-:W-:Y:S01]  /*7460*/  I2FP.F32.U32 R6, R13 ;  /* 0x0000000d00067245 */ /* 0x004fe20000201000 */
[----:B------:R-:W0:Y:S01]  /*7470*/  LDC R20, c[0x0][0x148] ;  /* 0x00005200ff147b82 */ /* 0x000e220000000800 */
[--C-:B------:R-:W-:Y:S02]  /*7480*/  SHF.R.U64 R21, R4, UR5, R5.reuse ;  /* 0x0000000504157c19 */ /* 0x100fe40008001205 */
[----:B------:R-:W-:Y:S01]  /*7490*/  SHF.R.U32.HI R4, RZ, UR5, R5 ;  /* 0x00000005ff047c19 */ /* 0x000fe20008011605 */
[----:B------:R-:W-:Y:S01]  /*74a0*/  FMUL R6, R6, UR6 ;  /* 0x0000000606067c20 */ /* 0x000fe20008400000 */
[----:B------:R-:W-:-:S02]  /*74b0*/  ULDC UR5, c[0x0][0x608] ;  /* 0x0001820000057ab9 */ /* 0x000fc40000000800 */
[--C-:B------:R-:W-:Y:S01]  /*74c0*/  SHF.R.U64 R23, R21, UR5, R4.reuse ;  /* 0x0000000515177c19 */ /* 0x100fe20008001204 */
[----:B------:R1:W2:Y:S01]  /*74d0*/  F2I.U32.TRUNC.NTZ R24, R6 ;  /* 0x0000000600187305 */ /* 0x0002a2000020f000 */
[----:B------:R-:W-:Y:S01]  /*74e0*/  SHF.R.U32.HI R4, RZ, UR5, R4 ;  /* 0x00000005ff047c19 */ /* 0x000fe20008011604 */
[----:B------:R-:W-:-:S03]  /*74f0*/  ULDC UR5, c[0x0][0x658] ;  /* 0x0001960000057ab9 */ /* 0x000fc60000000800 */
[--C-:B------:R-:W-:Y:S02]  /*7500*/  SHF.R.U64 R22, R23, UR5, R4.reuse ;  /* 0x0000000517167c19 */ /* 0x100fe40008001204 */
[----:B------:R-:W-:-:S03]  /*7510*/  SHF.R.U32.HI R25, RZ, UR5, R4 ;  /* 0x00000005ff197c19 */ /* 0x000fc60008011604 */
[----:B------:R-:W-:Y:S02]  /*7520*/  IMAD.MOV.U32 R4, RZ, RZ, R22 ;  /* 0x000000ffff047224 */ /* 0x000fe400078e0016 */
[----:B------:R-:W-:Y:S01]  /*7530*/  IMAD.MOV.U32 R5, RZ, RZ, R25 ;  /* 0x000000ffff057224 */ /* 0x000fe200078e0019 */
[----:B-1----:R-:W-:Y:S06]  /*7540*/  @!P0 BRA `(.L_x_176) ;  /* 0x0000000000288947 */ /* 0x002fec0003800000 */
        /* <DEDUP_REMOVED lines=10> */
.L_x_176:
[----:B------:R-:W-:Y:S01]  /*75f0*/  ISETP.NE.AND P0, PT, R2, 0x1, PT ;  /* 0x000000010200780c */ /* 0x000fe20003f05270 */
[----:B------:R-:W-:Y:S01]  /*7600*/  ULDC UR5, c[0x0][0x648] ;  /* 0x0001920000057ab9 */ /* 0x000fe20000000800 */
[----:B------:R-:W-:Y:S01]  /*7610*/  LOP3.LUT R23, R23, UR17, RZ, 0xc0, !PT ;  /* 0x0000001117177c12 */ /* 0x000fe2000f8ec0ff */
[----:B--2---:R-:W-:Y:S01]  /*7620*/  IMAD.MOV R24, RZ, RZ, -R24 ;  /* 0x000000ffff187224 */ /* 0x004fe200078e0a18 */
[----:B------:R-:W-:Y:S01]  /*7630*/  SHF.R.U64 R4, R4, UR5, R5 ;  /* 0x0000000504047c19 */ /* 0x000fe20008001205 */
[----:B------:R-:W-:Y:S01]  /*7640*/  ULDC UR5, c[0x0][0x638] ;  /* 0x00018e0000057ab9 */ /* 0x000fe20000000800 */
[----:B------:R-:W-:Y:S01]  /*7650*/  LOP3.LUT R21, R21, UR4, RZ, 0xc0, !PT ;  /* 0x0000000415157c12 */ /* 0x000fe2000f8ec0ff */
[----:B------:R-:W-:Y:S01]  /*7660*/  ULDC UR6, c[0x0][0x610] ;  /* 0x0001840000067ab9 */ /* 0x000fe20000000800 */
[----:B------:R-:W-:Y:S02]  /*7670*/  IMAD.MOV.U32 R6, RZ, RZ, R14 ;  /* 0x000000ffff067224 */ /* 0x000fe400078e000e */
[----:B------:R-:W-:-:S02]  /*7680*/  IMAD.MOV R5, RZ, RZ, -R4 ;  /* 0x000000ffff057224 */ /* 0x000fc400078e0a04 */
[----:B------:R-:W-:Y:S02]  /*7690*/  IMAD R4, R4, UR18, R23 ;  /* 0x0000001204047c24 */ /* 0x000fe4000f8e0217 */
[----:B0-----:R-:W-:Y:S02]  /*76a0*/  @P0 IMAD R15, R20, R24, R13 ;  /* 0x00000018140f0224 */ /* 0x001fe400078e020d */
[----:B------:R-:W-:Y:S01]  /*76b0*/  IMAD R22, R5, UR5, R22 ;  /* 0x0000000505167c24 */ /* 0x000fe2000f8e0216 */
[----:B------:R-:W-:Y:S01]  /*76c0*/  ULDC UR5, c[0x0][0x600] ;  /* 0x0001800000057ab9 */ /* 0x000fe20000000800 */
[----:B------:R-:W-:Y:S02]  /*76d0*/  IMAD R15, R4, UR6, R15 ;  /* 0x00000006040f7c24 */ /* 0x000fe4000f8e020f */
[----:B------:R-:W-:Y:S02]  /*76e0*/  IMAD R22, R22, UR5, R21 ;  /* 0x0000000516167c24 */ /* 0x000fe4000f8e0215 */
[----:B------:R-:W-:-:S03]  /*76f0*/  IMAD.MOV.U32 R4, RZ, RZ, 0x1 ;  /* 0x00000001ff047424 */ /* 0x000fc600078e00ff */
[----:B------:R-:W-:Y:S02]  /*7700*/  SEL R7, R22, R15, !P0 ;  /* 0x0000000f16077207 */ /* 0x000fe40004000000 */
[----:B------:R-:W-:-:S07]  /*7710*/  SEL R13, R15, R22, !P0 ;  /* 0x000000160f0d7207 */ /* 0x000fce0004000000 */
.L_x_174:
[----:B------:R-:W-:Y:S05]  /*7720*/  BSYNC B1 ;  /* 0x0000000000017941 */ /* 0x000fea0003800000 */
.L_x_173:
[----:B------:R-:W-:-:S13]  /*7730*/  LOP3.LUT P0, RZ, R4, 0xff, RZ, 0xc0, !PT ;  /* 0x000000ff04ff7812 */ /* 0x000fda000780c0ff */
[----:B------:R-:W-:Y:S05]  /*7740*/  @P0 BRA `(.L_x_177) ;  /* 0xfffffff400340947 */ /* 0x000fea000383ffff */
[----:B------:R-:W-:Y:S05]  /*7750*/  BSYNC B0 ;  /* 0x0000000000007941 */ /* 0x000fea0003800000 */
.L_x_166:
[----:B------:R-:W-:-:S03]  /*7760*/  UMOV UR5, 0xffffffff ;  /* 0xffffffff00057882 */ /* 0x000fc60000000000 */
[----:B------:R-:W-:Y:S05]  /*7770*/  BRA.DIV UR5, `(.L_x_178) ;  /* 0x0000000605147947 */ /* 0x000fea000b800000 */
[----:B------:R-:W-:-:S13]  /*7780*/  ELECT P6, URZ, PT ;  /* 0x00000000003f782f */ /* 0x000fda00038c0000 */
.L_x_192:
[----:B------:R-:W-:Y:S04]  /*7790*/  BSSY B0, `(.L_x_179) ;  /* 0x000002b000007945 */ /* 0x000fe80003800000 */
[----:B------:R-:W-:Y:S05]  /*77a0*/  @!P6 BRA `(.L_x_180) ;  /* 0x0000000000a4e947 */ /* 0x000fea0003800000 */
[----:B------:R-:W-:-:S04]  /*77b0*/  LOP3.LUT R19, R19, 0x2, RZ, 0xfc, !PT ;  /* 0x0000000213137812 */ /* 0x000fc800078efcff */
[----:B------:R-:W-:-:S13]  /*77c0*/  ISETP.NE.AND P0, PT, R19, 0x3, PT ;  /* 0x000000031300780c */ /* 0x000fda0003f05270 */
[----:B------:R-:W-:Y:S05]  /*77d0*/  @!P0 BRA `(.L_x_181) ;  /* 0x0000000000048947 */ /* 0x000fea0003800000 */
[----:B------:R-:W-:Y:S01]  /*77e0*/  BPT.TRAP 0x1 ;  /* 0x000000040000795c */ /* 0x000fe20000300000 */
.L_x_181:
[----:B------:R-:W0:Y:S01]  /*77f0*/  S2R R5, SR_CgaCtaId ;  /* 0x0000000000057919 */ /* 0x000e220000008800 */
[----:B------:R-:W-:Y:S02]  /*7800*/  MOV R2, 0x400 ;  /* 0x0000040000027802 */ /* 0x000fe40000000f00 */
[----:B------:R-:W-:Y:S02]  /*7810*/  SHF.L.U32 R4, R0, 0x1f, RZ ;  /* 0x0000001f00047819 */ /* 0x000fe400000006ff */
[----:B0-----:R-:W-:-:S05]  /*7820*/  LEA R2, R5, R2, 0x18 ;  /* 0x0000000205027211 */ /* 0x001fca00078ec0ff */
[----:B------:R-:W-:-:S04]  /*7830*/  VIADD R2, R2, 0x20 ;  /* 0x0000002002027836 */ /* 0x000fc80000000000 */
[C---:B------:R-:W-:Y:S02]  /*7840*/  IMAD R7, R3.reuse, 0x8, R2 ;  /* 0x0000000803077824 */ /* 0x040fe400078e0202 */
[----:B------:R-:W-:Y:S02]  /*7850*/  VIADD R3, R3, 0x1 ;  /* 0x0000000103037836 */ /* 0x000fe40000000000 */
[----:B------:R-:W0:Y:S03]  /*7860*/  SYNCS.PHASECHK.TRANS64.TRYWAIT P0, [R7+URZ], R4 ;  /* 0x00000004070075a7 */ /* 0x000e26000800017f */
[----:B------:R-:W-:-:S04]  /*7870*/  ISETP.NE.AND P1, PT, R3, 0x4, PT ;  /* 0x000000040300780c */ /* 0x000fc80003f25270 */
[----:B------:R-:W-:Y:S02]  /*7880*/  SEL R5, RZ, 0x1, P1 ;  /* 0x00000001ff057807 */ /* 0x000fe40000800000 */
[----:B------:R-:W-:Y:S02]  /*7890*/  SEL R3, R3, RZ, P1 ;  /* 0x000000ff03037207 */ /* 0x000fe40000800000 */
[----:B------:R-:W-:-:S03]  /*78a0*/  LOP3.LUT R6, R0, R5, RZ, 0x3c, !PT ;  /* 0x0000000500067212 */ /* 0x000fc600078e3cff */
[----:B------:R-:W-:Y:S01]  /*78b0*/  IMAD R8, R3, 0x8, R2 ;  /* 0x0000000803087824 */ /* 0x000fe200078e0202 */
[----:B------:R-:W-:Y:S01]  /*78c0*/  SHF.L.U32 R5, R6, 0x1f, RZ ;  /* 0x0000001f06057819 */ /* 0x000fe200000006ff */
[----:B0-----:R-:W-:Y:S06]  /*78d0*/  @!P0 BRA `(.L_x_182) ;  /* 0x0000000000dc8947 */ /* 0x001fec0003800000 */
.L_x_193:
[----:B------:R-:W1:Y:S01]  /*78e0*/  SYNCS.PHASECHK.TRANS64.TRYWAIT P0, [R8+URZ], R5 ;  /* 0x00000005080075a7 */ /* 0x000e62000800017f */
[----:B------:R-:W-:-:S05]  /*78f0*/  VIADD R0, R3, 0x1 ;  /* 0x0000000103007836 */ /* 0x000fca0000000000 */
[----:B------:R-:W-:-:S04]  /*7900*/  ISETP.NE.AND P1, PT, R0, 0x4, PT ;  /* 0x000000040000780c */ /* 0x000fc80003f25270 */
[----:B------:R-:W-:Y:S02]  /*7910*/  SEL R3, RZ, 0x1, P1 ;  /* 0x00000001ff037807 */ /* 0x000fe40000800000 */
[----:B0-----:R-:W-:Y:S02]  /*7920*/  SEL R7, R0, RZ, P1 ;  /* 0x000000ff00077207 */ /* 0x001fe40000800000 */
[----:B------:R-:W-:-:S03]  /*7930*/  LOP3.LUT R9, R6, R3, RZ, 0x3c, !PT ;  /* 0x0000000306097212 */ /* 0x000fc600078e3cff */
[----:B------:R-:W-:Y:S01]  /*7940*/  IMAD R11, R7, 0x8, R2 ;  /* 0x00000008070b7824 */ /* 0x000fe200078e0202 */
[----:B------:R-:W-:Y:S01]  /*7950*/  SHF.L.U32 R6, R9, 0x1f, RZ ;  /* 0x0000001f09067819 */ /* 0x000fe200000006ff */
[----:B-1----:R-:W-:Y:S06]  /*7960*/  @!P0 BRA `(.L_x_183) ;  /* 0x0000000000cc8947 */ /* 0x002fec0003800000 */
.L_x_194:
[----:B------:R-:W1:Y:S01]  /*7970*/  SYNCS.PHASECHK.TRANS64.TRYWAIT P0, [R11+URZ], R6 ;  /* 0x000000060b0075a7 */ /* 0x000e62000800017f */
[----:B------:R-:W-:-:S05]  /*7980*/  VIADD R0, R7, 0x1 ;  /* 0x0000000107007836 */ /* 0x000fca0000000000 */
[----:B------:R-:W-:-:S04]  /*7990*/  ISETP.NE.AND P1, PT, R0, 0x4, PT ;  /* 0x000000040000780c */ /* 0x000fc80003f25270 */
[----:B------:R-:W-:Y:S02]  /*79a0*/  SEL R4, RZ, 0x1, P1 ;  /* 0x00000001ff047807 */ /* 0x000fe40000800000 */
[----:B------:R-:W-:Y:S02]  /*79b0*/  SEL R3, R0, RZ, P1 ;  /* 0x000000ff00037207 */ /* 0x000fe40000800000 */
[----:B------:R-:W-:Y:S01]  /*79c0*/  LOP3.LUT R0, R9, R4, RZ, 0x3c, !PT ;  /* 0x0000000409007212 */ /* 0x000fe200078e3cff */
[----:B-1----:R-:W-:Y:S06]  /*79d0*/  @!P0 BRA `(.L_x_184) ;  /* 0x0000000000c48947 */ /* 0x002fec0003800000 */
.L_x_195:
[----:B------:R-:W-:Y:S01]  /*79e0*/  IMAD R3, R3, 0x8, R2 ;  /* 0x0000000803037824 */ /* 0x000fe200078e0202 */
[----:B------:R-:W-:-:S07]  /*79f0*/  SHF.L.U32 R0, R0, 0x1f, RZ ;  /* 0x0000001f00007819 */ /* 0x000fce00000006ff */
.L_x_185:
[----:B--2---:R2:W3:Y:S02]  /*7a00*/  SYNCS.PHASECHK.TRANS64.TRYWAIT P0, [R3+URZ], R0 ;  /* 0x00000000030075a7 */ /* 0x0044e4000800017f */
[----:B---3--:R-:W-:Y:S05]  /*7a10*/  @!P0 NANOSLEEP.SYNCS 0x989680 ;  /* 0x009896800000895d */ /* 0x008fea0003900000 */
[----:B------:R-:W3:Y:S02]  /*7a20*/  @!P0 SYNCS.PHASECHK.TRANS64 P0, [R3+URZ], R0 ;  /* 0x00000000030085a7 */ /* 0x000ee4000800007f */
[----:B---3--:R-:W-:Y:S05]  /*7a30*/  @!P0 BRA `(.L_x_185) ;  /* 0xfffffffc00f08947 */ /* 0x008fea000383ffff */
.L_x_180:
[----:B------:R-:W-:Y:S05]  /*7a40*/  BSYNC B0 ;  /* 0x0000000000007941 */ /* 0x000fea0003800000 */
.L_x_179:
[----:B------:R-:W-:Y:S05]  /*7a50*/  EXIT ;  /* 0x000000000000794d */ /* 0x000fea0003800000 */
.L_x_21:
[----:B---3--:R3:W4:Y:S02]  /*7a60*/  SYNCS.PHASECHK.TRANS64.TRYWAIT P1, [R3+URZ], R0 ;  /* 0x00000000030075a7 */ /* 0x008724000802017f */
[----:B----4-:R-:W-:Y:S05]  /*7a70*/  @!P1 NANOSLEEP.SYNCS 0x989680 ;  /* 0x009896800000995d */ /* 0x010fea0003900000 */
[----:B------:R-:W4:Y:S02]  /*7a80*/  @!P1 SYNCS.PHASECHK.TRANS64 P1, [R3+URZ], R0 ;  /* 0x00000000030095a7 */ /* 0x000f24000802007f */
[----:B----4-:R-:W-:Y:S05]  /*7a90*/  @!P1 BRA `(.L_x_21) ;  /* 0xfffffffc00f09947 */ /* 0x010fea000383ffff */
[----:B------:R-:W-:Y:S05]  /*7aa0*/  BRA `(.L_x_20) ;  /* 0xffffff98007c7947 */ /* 0x000fea000383ffff */
.L_x_26:
[----:B-1----:R1:W2:Y:S02]  /*7ab0*/  SYNCS.PHASECHK.TRANS64.TRYWAIT P1, [R5+URZ], R4 ;  /* 0x00000004050075a7 */ /* 0x0022a4000802017f */
[----:B--2---:R-:W-:Y:S05]  /*7ac0*/  @!P1 NANOSLEEP.SYNCS 0x989680 ;  /* 0x009896800000995d */ /* 0x004fea0003900000 */
[----:B------:R-:W2:Y:S02]  /*7ad0*/  @!P1 SYNCS.PHASECHK.TRANS64 P1, [R5+URZ], R4 ;  /* 0x00000004050095a7 */ /* 0x000ea4000802007f */
[----:B--2---:R-:W-:Y:S05]  /*7ae0*/  @!P1 BRA `(.L_x_26) ;  /* 0xfffffffc00f09947 */ /* 0x004fea000383ffff */
[----:B------:R-:W-:Y:S05]  /*7af0*/  BRA `(.L_x_25) ;  /* 0xffffff9c002c7947 */ /* 0x000fea000383ffff */
.L_x_167:
[----:B------:R-:W-:Y:S01]  /*7b00*/  BSSY B1, `(.L_x_186) ;  /* 0x0000006000017945 */ /* 0x000fe20003800000 */
[----:B------:R-:W-:-:S07]  /*7b10*/  IMAD.MOV.U32 R15, RZ, RZ, -0x1 ;  /* 0xffffffffff0f7424 */ /* 0x000fce00078e00ff */
[----:B------:R-:W-:Y:S05]  /*7b20*/  WARPSYNC.COLLECTIVE R15, `(.L_x_187) ;  /* 0x000000000f0c7348 */ /* 0x000fea0003c00000 */
[----:B------:R-:W-:Y:S02]  /*7b30*/  ELECT P6, UR62, PT ;  /* 0x00000000003e782f */ /* 0x000fe400038c0000 */
[----:B------:R-:W-:Y:S01]  /*7b40*/  MOV R14, UR62 ;  /* 0x0000003e000e7c02 */ /* 0x000fe20008000f00 */
[----:B------:R-:W-:Y:S10]  /*7b50*/  ENDCOLLECTIVE ;  /* 0x000000000000791b */ /* 0x000ff40003800000 */
.L_x_187:
[----:B------:R-:W-:Y:S05]  /*7b60*/  BSYNC B1 ;  /* 0x0000000000017941 */ /* 0x000fea0003800000 */
.L_x_186:
[----:B------:R-:W-:Y:S05]  /*7b70*/  BRA `(.L_x_188) ;  /* 0xfffffff000347947 */ /* 0x000fea000383ffff */
.L_x_170:
[----:B0-----:R0:W1:Y:S02]  /*7b80*/  SYNCS.PHASECHK.TRANS64.TRYWAIT P0, [R22+URZ+0x20], R13 ;  /* 0x0000200d160075a7 */ /* 0x001064000800017f */
[----:B-1----:R-:W-:Y:S05]  /*7b90*/  @!P0 NANOSLEEP.SYNCS 0x989680 ;  /* 0x009896800000895d */ /* 0x002fea0003900000 */
[----:B------:R-:W1:Y:S02]  /*7ba0*/  @!P0 SYNCS.PHASECHK.TRANS64 P0, [R22+URZ+0x20], R13 ;  /* 0x0000200d160085a7 */ /* 0x000e64000800007f */
[----:B-1----:R-:W-:Y:S05]  /*7bb0*/  @!P0 BRA `(.L_x_170) ;  /* 0xfffffffc00f08947 */ /* 0x002fea000383ffff */
[----:B------:R-:W-:Y:S05]  /*7bc0*/  BRA `(.L_x_189) ;  /* 0xfffffff000747947 */ /* 0x000fea000383ffff */
.L_x_178:
[----:B------:R-:W-:Y:S01]  /*7bd0*/  BSSY B0, `(.L_x_190) ;  /* 0x0000006000007945 */ /* 0x000fe20003800000 */
[----:B------:R-:W-:-:S07]  /*7be0*/  IMAD.MOV.U32 R15, RZ, RZ, -0x1 ;  /* 0xffffffffff0f7424 */ /* 0x000fce00078e00ff */
[----:B------:R-:W-:Y:S05]  /*7bf0*/  WARPSYNC.COLLECTIVE R15, `(.L_x_191) ;  /* 0x000000000f0c7348 */ /* 0x000fea0003c00000 */
[----:B------:R-:W-:Y:S02]  /*7c00*/  ELECT P6, UR62, PT ;  /* 0x00000000003e782f */ /* 0x000fe400038c0000 */
[----:B------:R-:W-:Y:S01]  /*7c10*/  MOV R14, UR62 ;  /* 0x0000003e000e7c02 */ /* 0x000fe20008000f00 */
[----:B------:R-:W-:Y:S10]  /*7c20*/  ENDCOLLECTIVE ;  /* 0x000000000000791b */ /* 0x000ff40003800000 */
.L_x_191:
[----:B------:R-:W-:Y:S05]  /*7c30*/  BSYNC B0 ;  /* 0x0000000000007941 */ /* 0x000fea0003800000 */
.L_x_190:
[----:B------:R-:W-:Y:S05]  /*7c40*/  BRA `(.L_x_192) ;  /* 0xfffffff800d07947 */ /* 0x000fea000383ffff */
.L_x_182:
[----:B0-----:R0:W1:Y:S02]  /*7c50*/  SYNCS.PHASECHK.TRANS64.TRYWAIT P0, [R7+URZ], R4 ;  /* 0x00000004070075a7 */ /* 0x001064000800017f */
[----:B-1----:R-:W-:Y:S05]  /*7c60*/  @!P0 NANOSLEEP.SYNCS 0x989680 ;  /* 0x009896800000895d */ /* 0x002fea0003900000 */
[----:B------:R-:W1:Y:S02]  /*7c70*/  @!P0 SYNCS.PHASECHK.TRANS64 P0, [R7+URZ], R4 ;  /* 0x00000004070085a7 */ /* 0x000e64000800007f */
[----:B-1----:R-:W-:Y:S05]  /*7c80*/  @!P0 BRA `(.L_x_182) ;  /* 0xfffffffc00f08947 */ /* 0x002fea000383ffff */
[----:B------:R-:W-:Y:S05]  /*7c90*/  BRA `(.L_x_193) ;  /* 0xfffffffc00107947 */ /* 0x000fea000383ffff */
.L_x_183:
[----:B0-----:R0:W1:Y:S02]  /*7ca0*/  SYNCS.PHASECHK.TRANS64.TRYWAIT P0, [R8+URZ], R5 ;  /* 0x00000005080075a7 */ /* 0x001064000800017f */
[----:B-1----:R-:W-:Y:S05]  /*7cb0*/  @!P0 NANOSLEEP.SYNCS 0x989680 ;  /* 0x009896800000895d */ /* 0x002fea0003900000 */
[----:B------:R-:W1:Y:S02]  /*7cc0*/  @!P0 SYNCS.PHASECHK.TRANS64 P0, [R8+URZ], R5 ;  /* 0x00000005080085a7 */ /* 0x000e64000800007f */
[----:B-1----:R-:W-:Y:S05]  /*7cd0*/  @!P0 BRA `(.L_x_183) ;  /* 0xfffffffc00f08947 */ /* 0x002fea000383ffff */
[----:B------:R-:W-:Y:S05]  /*7ce0*/  BRA `(.L_x_194) ;  /* 0xfffffffc00207947 */ /* 0x000fea000383ffff */
.L_x_184:
[----:B-1----:R1:W2:Y:S02]  /*7cf0*/  SYNCS.PHASECHK.TRANS64.TRYWAIT P0, [R11+URZ], R6 ;  /* 0x000000060b0075a7 */ /* 0x0022a4000800017f */
[----:B--2---:R-:W-:Y:S05]  /*7d00*/  @!P0 NANOSLEEP.SYNCS 0x989680 ;  /* 0x009896800000895d */ /* 0x004fea0003900000 */
[----:B------:R-:W2:Y:S02]  /*7d10*/  @!P0 SYNCS.PHASECHK.TRANS64 P0, [R11+URZ], R6 ;  /* 0x000000060b0085a7 */ /* 0x000ea4000800007f */
[----:B--2---:R-:W-:Y:S05]  /*7d20*/  @!P0 BRA `(.L_x_184) ;  /* 0xfffffffc00f08947 */ /* 0x004fea000383ffff */
[----:B------:R-:W-:Y:S05]  /*7d30*/  BRA `(.L_x_195) ;  /* 0xfffffffc00287947 */ /* 0x000fea000383ffff */
.L_x_196:
[----:B------:R-:W-:-:S00]  /*7d40*/  BRA `(.L_x_196) ;  /* 0xfffffffc00fc7947 */ /* 0x000fc0000383ffff */
[----:B------:R-:W-:-:S00]  /*7d50*/  NOP ;  /* 0x0000000000007918 */ /* 0x000fc00000000000 */
        /* <DEDUP_REMOVED lines=10> */
.L_x_197:


//--------------------- .nv.global.init           --------------------------
	.section	.nv.global.init,"aw",@progbits
.nv.global.init:
	.type		$str$22,@object
	.size		$str$22,($str$23 - $str$22)
$str$22:
        /*0000*/ 	.byte	0x6b, 0x5f, 0x74, 0x69, 0x6c, 0x65, 0x5f, 0x63, 0x6f, 0x75, 0x6e, 0x74, 0x20, 0x3e, 0x3d, 0x20
        /*0010*/ 	.byte	0x31, 0x00
	.type		$str$23,@object
	.size		$str$23,(__unnamed_1 - $str$23)
$str$23:
        /*0012*/ 	.byte	0x2f, 0x74, 0x6d, 0x70, 0x2f, 0x63, 0x75, 0x74, 0x6c, 0x61, 0x73, 0x73, 0x5f, 0x73, 0x77, 0x65
        /*0022*/ 	.byte	0x65, 0x70, 0x5f, 0x73, 0x72, 0x63, 0x2f, 0x69, 0x6e, 0x63, 0x6c, 0x75, 0x64, 0x65, 0x2f, 0x63
        /*0032*/ 	.byte	0x75, 0x74, 0x6c, 0x61, 0x73, 0x73, 0x2f, 0x67, 0x65, 0x6d, 0x6d, 0x2f, 0x63, 0x6f, 0x6c, 0x6c
        /*0042*/ 	.byte	0x65, 0x63, 0x74, 0x69, 0x76, 0x65, 0x2f, 0x73, 0x6d, 0x39, 0x30, 0x5f, 0x6d, 0x6d, 0x61, 0x5f
        /*0052*/ 	.byte	0x74, 0x6d, 0x61, 0x5f, 0x67, 0x6d, 0x6d, 0x61, 0x5f, 0x73, 0x73, 0x5f, 0x77, 0x61, 0x72, 0x70
        /*0062*/ 	.byte	0x73, 0x70, 0x65, 0x63, 0x69, 0x61, 0x6c, 0x69, 0x7a, 0x65, 0x64, 0x2e, 0x68, 0x70, 0x70, 0x00
	.type		__unnamed_1,@object
	.size		__unnamed_1,(.L_0 - __unnamed_1)
__unnamed_1:
        /*0072*/ 	.byte	0x76, 0x6f, 0x69, 0x64, 0x20, 0x63, 0x75, 0x74, 0x6c, 0x61, 0x73, 0x73, 0x3a, 0x3a, 0x67, 0x65
        /* <DEDUP_REMOVED lines=180> */
        /*0bc2*/ 	.byte	0x75, 0x74, 0x65, 0x3a, 0x3a, 0x69, 0x64, 0x65, 0x6e, 0x74, 0x69, 0x74, 0x79, 0x5d, 0x00
.L_0:


//--------------------- .nv.shared._ZN7cutlass13device_kernelINS_4gemm6kernel13GemmUniversalIN4cute5tupleIJiiiiEEENS1_10collective13CollectiveMmaINS1_34MainloopSm90TmaGmmaWarpSpecializedILi4ENS5_IJNS4_1CILi1EEENSA_ILi2EEESB_EEENS1_35KernelTmaWarpSpecializedCooperativeEEENS5_IJNSA_ILi128EEESG_NSA_ILi32EEEEEENS_10bfloat16_tENS5_IJlSB_lEEESJ_SK_NS4_8TiledMMAINS4_8MMA_AtomIJNS4_4SM904GMMA28MMA_64x128x16_F32BF16BF16_SSILNSO_5MajorE0ELSQ_0ELNSO_7ScaleInE1ELSR_1EEEEEENS4_6LayoutINS5_IJSC_SB_SB_EEENS5_IJSB_NSA_ILi0EEESW_EEEEENS5_IJNS4_10UnderscoreESZ_SZ_EEEEENS4_23SM90_TMA_LOAD_MULTICASTENS4_14ComposedLayoutINS4_7SwizzleILi2ELi4ELi3EEENS4_18smem_ptr_flag_bitsILi16EEENSU_INS5_IJNSA_ILi8EEESH_EEENS5_IJSH_SB_EEEEEEEvNS4_8identityENS4_13SM90_TMA_LOADES1C_vS1D_EENS_8epilogue10collective6detail29Sm90TmaWarpSpecializedAdapterINS1H_15DefaultEpilogueISJ_SK_SK_NS1G_6thread17LinearCombinationISJ_Li1EffLNS1L_9ScaleType4KindE0ELNS_15FloatRoundStyleE2ESJ_EENS1_15EpilogueDefaultEEEEEvvEEEEvNT_6ParamsE --------------------------
	.section	.nv.shared._ZN7cutlass13device_kernelINS_4gemm6kernel13GemmUniversalIN4cute5tupleIJiiiiEEENS1_10collective13CollectiveMmaINS1_34MainloopSm90TmaGmmaWarpSpecializedILi4ENS5_IJNS4_1CILi1EEENSA_ILi2EEESB_EEENS1_35KernelTmaWarpSpecializedCooperativeEEENS5_IJNSA_ILi128EEESG_NSA_ILi32EEEEEENS_10bfloat16_tENS5_IJlSB_lEEESJ_SK_NS4_8TiledMMAINS4_8MMA_AtomIJNS4_4SM904GMMA28MMA_64x128x16_F32BF16BF16_SSILNSO_5MajorE0ELSQ_0ELNSO_7ScaleInE1ELSR_1EEEEEENS4_6LayoutINS5_IJSC_SB_SB_EEENS5_IJSB_NSA_ILi0EEESW_EEEEENS5_IJNS4_10UnderscoreESZ_SZ_EEEEENS4_23SM90_TMA_LOAD_MULTICASTENS4_14ComposedLayoutINS4_7SwizzleILi2ELi4ELi3EEENS4_18smem_ptr_flag_bitsILi16EEENSU_INS5_IJNSA_ILi8EEESH_EEENS5_IJSH_SB_EEEEEEEvNS4_8identityENS4_13SM90_TMA_LOADES1C_vS1D_EENS_8epilogue10collective6detail29Sm90TmaWarpSpecializedAdapterINS1H_15DefaultEpilogueISJ_SK_SK_NS1G_6thread17LinearCombinationISJ_Li1EffLNS1L_9ScaleType4KindE0ELNS_15FloatRoundStyleE2ESJ_EENS1_15EpilogueDefaultEEEEEvvEEEEvNT_6ParamsE,"aw",@nobits
	.sectionflags	@""
	.align	16
	.zero		1024


//--------------------- .nv.shared.reserved.0     --------------------------
	.section	.nv.shared.reserved.0,"aw",@nobits
	.weak		__nv_reservedSMEM_offset_0_alias
	.size		__nv_reservedSMEM_offset_0_alias, 0, 0
	.other		__nv_reservedSMEM_offset_0_alias,@"STO_CUDA_RESERVED_SHARED STV_DEFAULT"
__nv_reservedSMEM_offset_0_alias:
	.zero		0


//--------------------- .nv.global                --------------------------
	.section	.nv.global,"aw",@nobits
.nv.global:
	.type		_ZN39_INTERNAL_fbb9223c_4_k_cu_80a91a6a_30674cute1_E,@object
	.size		_ZN39_INTERNAL_fbb9223c_4_k_cu_80a91a6a_30674cute1_E,(_ZN39_INTERNAL_fbb9223c_4_k_cu_80a91a6a_30674cuda3std3__45__cpo6cbeginE - _ZN39_INTERNAL_fbb9223c_4_k_cu_80a91a6a_30674cute1_E)
_ZN39_INTERNAL_fbb9223c_4_k_cu_80a91a6a_30674cute1_E:
	.zero		1
	.type		_ZN39_INTERNAL_fbb9223c_4_k_cu_80a91a6a_30674cuda3std3__45__cpo6cbeginE,@object
	.size		_ZN39_INTERNAL_fbb9223c_4_k_cu_80a91a6a_30674cuda3std3__45__cpo6cbeginE,(_ZN39_INTERNAL_fbb9223c_4_k_cu_80a91a6a_30674cuda3std3__48in_placeE - _ZN39_INTERNAL_fbb9223c_4_k_cu_80a91a6a_30674cuda3std3__45__cpo6cbeginE)
_ZN39_INTERNAL_fbb9223c_4_k_cu_80a91a6a_30674cuda3std3__45__cpo6cbeginE:
	.zero		1
	.type		_ZN39_INTERNAL_fbb9223c_4_k_cu_80a91a6a_30674cuda3std3__48in_placeE,@object
	.size		_ZN39_INTERNAL_fbb9223c_4_k_cu_80a91a6a_30674cuda3std3__48in_placeE,(_ZN39_INTERNAL_fbb9223c_4_k_cu_80a91a6a_30674cuda3std6ranges3__45__cpo9iter_moveE - _ZN39_INTERNAL_fbb9223c_4_k_cu_80a91a6a_30674cuda3std3__48in_placeE)
_ZN39_INTERNAL_fbb9223c_4_k_cu_80a91a6a_30674cuda3std3__48in_placeE:
	.zero		1
	.type		_ZN39_INTERNAL_fbb9223c_4_k_cu_80a91a6a_30674cuda3std6ranges3__45__cpo9iter_moveE,@object
	.size		_ZN39_INTERNAL_fbb9223c_4_k_cu_80a91a6a_30674cuda3std6ranges3__45__cpo9iter_moveE,(_ZN39_INTERNAL_fbb9223c_4_k_cu_80a91a6a_30674cuda3std3__45__cpo5beginE - _ZN39_INTERNAL_fbb9223c_4_k_cu_80a91a6a_30674cuda3std6ranges3__45__cpo9iter_moveE)
_ZN39_INTERNAL_fbb9223c_4_k_cu_80a91a6a_30674cuda3std6ranges3__45__cpo9iter_moveE:
	.zero		1
	.type		_ZN39_INTERNAL_fbb9223c_4_k_cu_80a91a6a_30674cuda3std3__45__cpo5beginE,@object
	.size		_ZN39_INTERNAL_fbb9223c_4_k_cu_80a91a6a_30674cuda3std3__45__cpo5beginE,(_ZN39_INTERNAL_fbb9223c_4_k_cu_80a91a6a_30674cuda3std3__441_GLOBAL__N__fbb9223c_4_k_cu_80a91a6a_30676ignoreE - _ZN39_INTERNAL_fbb9223c_4_k_cu_80a91a6a_30674cuda3std3__45__cpo5beginE)
_ZN39_INTERNAL_fbb9223c_4_k_cu_80a91a6a_30674cuda3std3__45__cpo5beginE:
	.zero		1
	.type		_ZN39_INTERNAL_fbb9223c_4_k_cu_80a91a6a_30674cuda3std3__441_GLOBAL__N__fbb9223c_4_k_cu_80a91a6a_30676ignoreE,@object
	.size		_ZN39_INTERNAL_fbb9223c_4_k_cu_80a91a6a_30674cuda3std3__441_GLOBAL__N__fbb9223c_4_k_cu_80a91a6a_30676ignoreE,(_ZN39_INTERNAL_fbb9223c_4_k_cu_80a91a6a_30674cute7productE - _ZN39_INTERNAL_fbb9223c_4_k_cu_80a91a6a_30674cuda3std3__441_GLOBAL__N__fbb9223c_4_k_cu_80a91a6a_30676ignoreE)
_ZN39_INTERNAL_fbb9223c_4_k_cu_80a91a6a_30674cuda3std3__441_GLOBAL__N__fbb9223c_4_k_cu_80a91a6a_30676ignoreE:
	.zero		1
	.type		_ZN39_INTERNAL_fbb9223c_4_k_cu_80a91a6a_30674cute7productE,@object
	.size		_ZN39_INTERNAL_fbb9223c_4_k_cu_80a91a6a_30674cute7productE,(_ZN39_INTERNAL_fbb9223c_4_k_cu_80a91a6a_30674cuda3std3__45__cpo3endE - _ZN39_INTERNAL_fbb9223c_4_k_cu_80a91a6a_30674cute7productE)
_ZN39_INTERNAL_fbb9223c_4_k_cu_80a91a6a_30674cute7productE:
	.zero		1
	.type		_ZN39_INTERNAL_fbb9223c_4_k_cu_80a91a6a_30674cuda3std3__45__cpo3endE,@object
	.size		_ZN39_INTERNAL_fbb9223c_4_k_cu_80a91a6a_30674cuda3std3__45__cpo3endE,(_ZN39_INTERNAL_fbb9223c_4_k_cu_80a91a6a_30674cuda3std3__419piecewise_constructE - _ZN39_INTERNAL_fbb9223c_4_k_cu_80a91a6a_30674cuda3std3__45__cpo3endE)
_ZN39_INTERNAL_fbb9223c_4_k_cu_80a91a6a_30674cuda3std3__45__cpo3endE:
	.zero		1
	.type		_ZN39_INTERNAL_fbb9223c_4_k_cu_80a91a6a_30674cuda3std3__419piecewise_constructE,@object
	.size		_ZN39_INTERNAL_fbb9223c_4_k_cu_80a91a6a_30674cuda3std3__419piecewise_constructE,(_ZN39_INTERNAL_fbb9223c_4_k_cu_80a91a6a_30674cuda3std3__45__cpo4cendE - _ZN39_INTERNAL_fbb9223c_4_k_cu_80a91a6a_30674cuda3std3__419piecewise_constructE)
_ZN39_INTERNAL_fbb9223c_4_k_cu_80a91a6a_30674cuda3std3__419piecewise_constructE:
	.zero		1
	.type		_ZN39_INTERNAL_fbb9223c_4_k_cu_80a91a6a_30674cuda3std3__45__cpo4cendE,@object
	.size		_ZN39_INTERNAL_fbb9223c_4_k_cu_80a91a6a_30674cuda3std3__45__cpo4cendE,(_ZN39_INTERNAL_fbb9223c_4_k_cu_80a91a6a_30674cuda3std6ranges3__45__cpo4swapE - _ZN39_INTERNAL_fbb9223c_4_k_cu_80a91a6a_30674cuda3std3__45__cpo4cendE)
_ZN39_INTERNAL_fbb9223c_4_k_cu_80a91a6a_30674cuda3std3__45__cpo4cendE:
	.zero		1
	.type		_ZN39_INTERNAL_fbb9223c_4_k_cu_80a91a6a_30674cuda3std6ranges3__45__cpo4swapE,@object
	.size		_ZN39_INTERNAL_fbb9223c_4_k_cu_80a91a6a_30674cuda3std6ranges3__45__cpo4swapE,(.L_8 - _ZN39_INTERNAL_fbb9223c_4_k_cu_80a91a6a_30674cuda3std6ranges3__45__cpo4swapE)
_ZN39_INTERNAL_fbb9223c_4_k_cu_80a91a6a_30674cuda3std6ranges3__45__cpo4swapE:
	.zero		1
.L_8:


//--------------------- .nv.constant0._ZN7cutlass13device_kernelINS_4gemm6kernel13GemmUniversalIN4cute5tupleIJiiiiEEENS1_10collective13CollectiveMmaINS1_34MainloopSm90TmaGmmaWarpSpecializedILi4ENS5_IJNS4_1CILi1EEENSA_ILi2EEESB_EEENS1_35KernelTmaWarpSpecializedCooperativeEEENS5_IJNSA_ILi128EEESG_NSA_ILi32EEEEEENS_10bfloat16_tENS5_IJlSB_lEEESJ_SK_NS4_8TiledMMAINS4_8MMA_AtomIJNS4_4SM904GMMA28MMA_64x128x16_F32BF16BF16_SSILNSO_5MajorE0ELSQ_0ELNSO_7ScaleInE1ELSR_1EEEEEENS4_6LayoutINS5_IJSC_SB_SB_EEENS5_IJSB_NSA_ILi0EEESW_EEEEENS5_IJNS4_10UnderscoreESZ_SZ_EEEEENS4_23SM90_TMA_LOAD_MULTICASTENS4_14ComposedLayoutINS4_7SwizzleILi2ELi4ELi3EEENS4_18smem_ptr_flag_bitsILi16EEENSU_INS5_IJNSA_ILi8EEESH_EEENS5_IJSH_SB_EEEEEEEvNS4_8identityENS4_13SM90_TMA_LOADES1C_vS1D_EENS_8epilogue10collective6detail29Sm90TmaWarpSpecializedAdapterINS1H_15DefaultEpilogueISJ_SK_SK_NS1G_6thread17LinearCombinationISJ_Li1EffLNS1L_9ScaleType4KindE0ELNS_15FloatRoundStyleE2ESJ_EENS1_15EpilogueDefaultEEEEEvvEEEEvNT_6ParamsE --------------------------
	.section	.nv.constant0._ZN7cutlass13device_kernelINS_4gemm6kernel13GemmUniversalIN4cute5tupleIJiiiiEEENS1_10collective13CollectiveMmaINS1_34MainloopSm90TmaGmmaWarpSpecializedILi4ENS5_IJNS4_1CILi1EEENSA_ILi2EEESB_EEENS1_35KernelTmaWarpSpecializedCooperativeEEENS5_IJNSA_ILi128EEESG_NSA_ILi32EEEEEENS_10bfloat16_tENS5_IJlSB_lEEESJ_SK_NS4_8TiledMMAINS4_8MMA_AtomIJNS4_4SM904GMMA28MMA_64x128x16_F32BF16BF16_SSILNSO_5MajorE0ELSQ_0ELNSO_7ScaleInE1ELSR_1EEEEEENS4_6LayoutINS5_IJSC_SB_SB_EEENS5_IJSB_NSA_ILi0EEESW_EEEEENS5_IJNS4_10UnderscoreESZ_SZ_EEEEENS4_23SM90_TMA_LOAD_MULTICASTENS4_14ComposedLayoutINS4_7SwizzleILi2ELi4ELi3EEENS4_18smem_ptr_flag_bitsILi16EEENSU_INS5_IJNSA_ILi8EEESH_EEENS5_IJSH_SB_EEEEEEEvNS4_8identityENS4_13SM90_TMA_LOADES1C_vS1D_EENS_8epilogue10collective6detail29Sm90TmaWarpSpecializedAdapterINS1H_15DefaultEpilogueISJ_SK_SK_NS1G_6thread17LinearCombinationISJ_Li1EffLNS1L_9ScaleType4KindE0ELNS_15FloatRoundStyleE2ESJ_EENS1_15EpilogueDefaultEEEEEvvEEEEvNT_6ParamsE,"a",@progbits
	.sectionflags	@""
	.align	4
.nv.constant0._ZN7cutlass13device_kernelINS_4gemm6kernel13GemmUniversalIN4cute5tupleIJiiiiEEENS1_10collective13CollectiveMmaINS1_34MainloopSm90TmaGmmaWarpSpecializedILi4ENS5_IJNS4_1CILi1EEENSA_ILi2EEESB_EEENS1_35KernelTmaWarpSpecializedCooperativeEEENS5_IJNSA_ILi128EEESG_NSA_ILi32EEEEEENS_10bfloat16_tENS5_IJlSB_lEEESJ_SK_NS4_8TiledMMAINS4_8MMA_AtomIJNS4_4SM904GMMA28MMA_64x128x16_F32BF16BF16_SSILNSO_5MajorE0ELSQ_0ELNSO_7ScaleInE1ELSR_1EEEEEENS4_6LayoutINS5_IJSC_SB_SB_EEENS5_IJSB_NSA_ILi0EEESW_EEEEENS5_IJNS4_10UnderscoreESZ_SZ_EEEEENS4_23SM90_TMA_LOAD_MULTICASTENS4_14ComposedLayoutINS4_7SwizzleILi2ELi4ELi3EEENS4_18smem_ptr_flag_bitsILi16EEENSU_INS5_IJNSA_ILi8EEESH_EEENS5_IJSH_SB_EEEEEEEvNS4_8identityENS4_13SM90_TMA_LOADES1C_vS1D_EENS_8epilogue10collective6detail29Sm90TmaWarpSpecializedAdapterINS1H_15DefaultEpilogueISJ_SK_SK_NS1G_6thread17LinearCombinationISJ_Li1EffLNS1L_9ScaleType4KindE0ELNS_15FloatRoundStyleE2ESJ_EENS1_15EpilogueDefaultEEEEEvvEEEEvNT_6ParamsE:
	.zero		1664


//--------------------- SYMBOLS --------------------------

	.type		.nv.reservedSmem.offset0,@object
	.size		.nv.reservedSmem.offset0,0x4
	.type		__assertfail,@function
